// auto-generated by cutlass_sweep.gemm — config: {"arch": "sm_100", "cluster_m": 1, "cluster_n": 1, "dtype": "e4m3", "dtype_b": "e4m3", "layout": "tn", "stages": 0, "tile_k": 64, "tile_m": 128, "tile_n": 64}
#include "cutlass/cutlass.h"
#include "cutlass/gemm/collective/collective_builder.hpp"
#include "cutlass/gemm/device/gemm_universal_adapter.h"
#include "cutlass/gemm/kernel/gemm_universal.hpp"
#include "cutlass/epilogue/collective/collective_builder.hpp"

using ElemA = cutlass::float_e4m3_t;
using ElemB = cutlass::float_e4m3_t;
using ElemCD = cutlass::float_e4m3_t;
using Acc  = float;
using TileShape    = cute::Shape<cute::_128, cute::_64, cute::_64>;
using ClusterShape = cute::Shape<cute::_1, cute::_1, cute::_1>;

using CollectiveEpilogue = typename cutlass::epilogue::collective::CollectiveBuilder<
    cutlass::arch::Sm100, cutlass::arch::OpClassTensorOp,
    TileShape, ClusterShape,
    cutlass::epilogue::collective::EpilogueTileAuto,
    Acc, Acc,
    ElemCD, cutlass::layout::RowMajor, 128 / cutlass::sizeof_bits<ElemCD>::value,
    ElemCD, cutlass::layout::RowMajor, 128 / cutlass::sizeof_bits<ElemCD>::value,
    cutlass::epilogue::collective::EpilogueScheduleAuto
  >::CollectiveOp;

using CollectiveMainloop = typename cutlass::gemm::collective::CollectiveBuilder<
    cutlass::arch::Sm100, cutlass::arch::OpClassTensorOp,
    ElemA, cutlass::layout::ColumnMajor, 128 / cutlass::sizeof_bits<ElemA>::value,
    ElemB, cutlass::layout::RowMajor, 128 / cutlass::sizeof_bits<ElemB>::value,
    Acc,
    TileShape, ClusterShape,
    cutlass::gemm::collective::StageCountAutoCarveout<static_cast<int>(sizeof(typename CollectiveEpilogue::SharedStorage))>,
    cutlass::gemm::collective::KernelScheduleAuto
  >::CollectiveOp;

using GemmKernel = cutlass::gemm::kernel::GemmUniversal<
    cute::Shape<int,int,int,int>,
    CollectiveMainloop,
    CollectiveEpilogue
>;
using Gemm = cutlass::gemm::device::GemmUniversalAdapter<GemmKernel>;

// Force the device kernel symbol into the cubin without needing a host main.
auto* _anchor = &cutlass::device_kernel<GemmKernel>;


// ===== COMPILED SASS (sm_100a) =====

	.target	sm_100a

	.elftype	@"ET_EXEC"


//--------------------- .note.nv.tkinfo           --------------------------
	.section	.note.nv.tkinfo,"",@"SHT_NOTE"
	.sectionflags	@"SHF_NOTE_NV_TKINFO"
	.tkinfo
        /*0018*/ 	.word	0x00000002
        /*0030*/ 	.string	""
        /*0030*/ 	.string	"ptxas"
        /*0030*/ 	.string	"Cuda compilation tools, release 13.0, V13.0.88"
        /*0030*/ 	.string	"Build cuda_13.0.r13.0/compiler.36424714_0"
        /*0030*/ 	.string	"-arch sm_100a -m 64 "



//--------------------- .note.nv.cuinfo           --------------------------
	.section	.note.nv.cuinfo,"",@"SHT_NOTE"
	.sectionflags	@"SHF_NOTE_NV_CUINFO"
        /*0018*/ 	.short	0x0002
        /*001a*/ 	.short	0x0064
        /*001c*/ 	.short	0x0082
	.zero		2


//--------------------- .nv.info                  --------------------------
	.section	.nv.info,"",@"SHT_CUDA_INFO"
	.align	4


	//----- nvinfo : EIATTR_REGCOUNT
	.align		4
        /*0000*/ 	.byte	0x04, 0x2f
        /*0002*/ 	.short	(.L_19 - .L_18)
	.align		4
.L_18:
        /*0004*/ 	.word	index@(_ZN7cutlass13device_kernelINS_4gemm6kernel13GemmUniversalIN4cute5tupleIJiiiiEEENS1_10collective13CollectiveMmaINS1_35MainloopSm100TmaUmmaWarpSpecializedILi17ELi2ELi4ENS5_IJNS4_1CILi1EEESB_SB_EEEEENS5_IJNSA_ILi128EEENSA_ILi64EEESF_EEENS_12float_e4m3_tENS5_IJSB_llEEESH_SI_NS4_8TiledMMAINS4_8MMA_AtomIJNS4_10MMA_TraitsINS4_19SM100_MMA_F8F6F4_SSEJSH_SH_fSE_SF_NS4_17integral_constantINS4_4UMMA5MajorELSP_1EEESQ_NSN_INSO_7ScaleInELSR_0EEESS_EEEEEENS4_6LayoutISC_NS5_IJNSA_ILi0EEESW_SW_EEEEENS5_IJNS4_10UnderscoreESZ_SZ_EEEEENS4_13SM90_TMA_LOADENS4_14ComposedLayoutINS4_7SwizzleILi3ELi4ELi3EEENS4_18smem_ptr_flag_bitsILi8EEENSV_INS5_IJSE_NSA_ILi8EEEEEENS5_IJSB_SE_EEEEEEEvNS4_8identityES12_NS13_INS14_ILi2ELi4ELi3EEES17_NSV_INS5_IJSF_S18_EEENS5_IJSB_SF_EEEEEEEvS1D_EENS_8epilogue10collective18CollectiveEpilogueINS1K_23Sm100TmaWarpSpecializedILi1ELi1ELi64ELb0ELb0EEEJSG_NS5_IJNSV_ISE_SB_EENSV_ISF_SB_EEEEESH_NS5_IJlSB_lEEESH_S1S_NS1K_6fusion15FusionCallbacksIS1O_NS1T_17LinearCombinationISH_fSH_fLNS_15FloatRoundStyleE2EEESG_S1R_JEEENS4_5SM1004TMEM4LOAD26SM100_TMEM_LOAD_32dp32b64xES12_NS13_IS1E_S17_NSV_INS5_IJS18_SF_EEENS5_IJSF_SB_EEEEEEENS4_39AutoVectorizingCopyWithAssumedAlignmentILi128EEENS4_14SM90_TMA_STOREES26_S28_S28_EEEvvEEEEvNT_6ParamsE)
        /*0008*/ 	.word	0x000000c2


	//----- nvinfo : EIATTR_FRAME_SIZE
	.align		4
.L_19:
        /*000c*/ 	.byte	0x04, 0x11
        /*000e*/ 	.short	(.L_21 - .L_20)
	.align		4
.L_20:
        /*0010*/ 	.word	index@($__internal_2_$__cuda_sm10x_tcgen05_guardrail_trap_unallocated_columns_being_dealloced)
        /*0014*/ 	.word	0x00000000


	//----- nvinfo : EIATTR_FRAME_SIZE
	.align		4
.L_21:
        /*0018*/ 	.byte	0x04, 0x11
        /*001a*/ 	.short	(.L_23 - .L_22)
	.align		4
.L_22:
        /*001c*/ 	.word	index@($__internal_1_$__cuda_sm10x_tcgen05_guardrail_trap_phase_invalid_during_alloc)
        /*0020*/ 	.word	0x00000000


	//----- nvinfo : EIATTR_FRAME_SIZE
	.align		4
.L_23:
        /*0024*/ 	.byte	0x04, 0x11
        /*0026*/ 	.short	(.L_25 - .L_24)
	.align		4
.L_24:
        /*0028*/ 	.word	index@($__internal_0_$__cuda_sm10x_tcgen05_guardrail_trap_col_being_dealloced_not_returned_by_alloc)
        /*002c*/ 	.word	0x00000000


	//----- nvinfo : EIATTR_FRAME_SIZE
	.align		4
.L_25:
        /*0030*/ 	.byte	0x04, 0x11
        /*0032*/ 	.short	(.L_27 - .L_26)
	.align		4
.L_26:
        /*0034*/ 	.word	index@(_ZN7cutlass13device_kernelINS_4gemm6kernel13GemmUniversalIN4cute5tupleIJiiiiEEENS1_10collective13CollectiveMmaINS1_35MainloopSm100TmaUmmaWarpSpecializedILi17ELi2ELi4ENS5_IJNS4_1CILi1EEESB_SB_EEEEENS5_IJNSA_ILi128EEENSA_ILi64EEESF_EEENS_12float_e4m3_tENS5_IJSB_llEEESH_SI_NS4_8TiledMMAINS4_8MMA_AtomIJNS4_10MMA_TraitsINS4_19SM100_MMA_F8F6F4_SSEJSH_SH_fSE_SF_NS4_17integral_constantINS4_4UMMA5MajorELSP_1EEESQ_NSN_INSO_7ScaleInELSR_0EEESS_EEEEEENS4_6LayoutISC_NS5_IJNSA_ILi0EEESW_SW_EEEEENS5_IJNS4_10UnderscoreESZ_SZ_EEEEENS4_13SM90_TMA_LOADENS4_14ComposedLayoutINS4_7SwizzleILi3ELi4ELi3EEENS4_18smem_ptr_flag_bitsILi8EEENSV_INS5_IJSE_NSA_ILi8EEEEEENS5_IJSB_SE_EEEEEEEvNS4_8identityES12_NS13_INS14_ILi2ELi4ELi3EEES17_NSV_INS5_IJSF_S18_EEENS5_IJSB_SF_EEEEEEEvS1D_EENS_8epilogue10collective18CollectiveEpilogueINS1K_23Sm100TmaWarpSpecializedILi1ELi1ELi64ELb0ELb0EEEJSG_NS5_IJNSV_ISE_SB_EENSV_ISF_SB_EEEEESH_NS5_IJlSB_lEEESH_S1S_NS1K_6fusion15FusionCallbacksIS1O_NS1T_17LinearCombinationISH_fSH_fLNS_15FloatRoundStyleE2EEESG_S1R_JEEENS4_5SM1004TMEM4LOAD26SM100_TMEM_LOAD_32dp32b64xES12_NS13_IS1E_S17_NSV_INS5_IJS18_SF_EEENS5_IJSF_SB_EEEEEEENS4_39AutoVectorizingCopyWithAssumedAlignmentILi128EEENS4_14SM90_TMA_STOREES26_S28_S28_EEEvvEEEEvNT_6ParamsE)
        /*0038*/ 	.word	0x00000000


	//----- nvinfo : EIATTR_MIN_STACK_SIZE
	.align		4
.L_27:
        /*003c*/ 	.byte	0x04, 0x12
        /*003e*/ 	.short	(.L_29 - .L_28)
	.align		4
.L_28:
        /*0040*/ 	.word	index@(_ZN7cutlass13device_kernelINS_4gemm6kernel13GemmUniversalIN4cute5tupleIJiiiiEEENS1_10collective13CollectiveMmaINS1_35MainloopSm100TmaUmmaWarpSpecializedILi17ELi2ELi4ENS5_IJNS4_1CILi1EEESB_SB_EEEEENS5_IJNSA_ILi128EEENSA_ILi64EEESF_EEENS_12float_e4m3_tENS5_IJSB_llEEESH_SI_NS4_8TiledMMAINS4_8MMA_AtomIJNS4_10MMA_TraitsINS4_19SM100_MMA_F8F6F4_SSEJSH_SH_fSE_SF_NS4_17integral_constantINS4_4UMMA5MajorELSP_1EEESQ_NSN_INSO_7ScaleInELSR_0EEESS_EEEEEENS4_6LayoutISC_NS5_IJNSA_ILi0EEESW_SW_EEEEENS5_IJNS4_10UnderscoreESZ_SZ_EEEEENS4_13SM90_TMA_LOADENS4_14ComposedLayoutINS4_7SwizzleILi3ELi4ELi3EEENS4_18smem_ptr_flag_bitsILi8EEENSV_INS5_IJSE_NSA_ILi8EEEEEENS5_IJSB_SE_EEEEEEEvNS4_8identityES12_NS13_INS14_ILi2ELi4ELi3EEES17_NSV_INS5_IJSF_S18_EEENS5_IJSB_SF_EEEEEEEvS1D_EENS_8epilogue10collective18CollectiveEpilogueINS1K_23Sm100TmaWarpSpecializedILi1ELi1ELi64ELb0ELb0EEEJSG_NS5_IJNSV_ISE_SB_EENSV_ISF_SB_EEEEESH_NS5_IJlSB_lEEESH_S1S_NS1K_6fusion15FusionCallbacksIS1O_NS1T_17LinearCombinationISH_fSH_fLNS_15FloatRoundStyleE2EEESG_S1R_JEEENS4_5SM1004TMEM4LOAD26SM100_TMEM_LOAD_32dp32b64xES12_NS13_IS1E_S17_NSV_INS5_IJS18_SF_EEENS5_IJSF_SB_EEEEEEENS4_39AutoVectorizingCopyWithAssumedAlignmentILi128EEENS4_14SM90_TMA_STOREES26_S28_S28_EEEvvEEEEvNT_6ParamsE)
        /*0044*/ 	.word	0x00000000
.L_29:


//--------------------- .nv.compat                --------------------------
	.section	.nv.compat,"",@"SHT_CUDA_COMPAT_INFO"
	.align	4
        /*0000*/ 	.byte	0x02, 0x09, 0x01, 0x00, 0x02, 0x02, 0x02, 0x00, 0x02, 0x05, 0x05, 0x00, 0x03, 0x07, 0x01, 0x01
        /*0010*/ 	.byte	0x02, 0x03, 0x01, 0x00, 0x02, 0x06, 0x01, 0x00, 0x04, 0x0b, 0x08, 0x00, 0x09, 0x00, 0x00, 0x00
        /*0020*/ 	.byte	0x00, 0x00, 0x00, 0x00


//--------------------- .nv.info._ZN7cutlass13device_kernelINS_4gemm6kernel13GemmUniversalIN4cute5tupleIJiiiiEEENS1_10collective13CollectiveMmaINS1_35MainloopSm100TmaUmmaWarpSpecializedILi17ELi2ELi4ENS5_IJNS4_1CILi1EEESB_SB_EEEEENS5_IJNSA_ILi128EEENSA_ILi64EEESF_EEENS_12float_e4m3_tENS5_IJSB_llEEESH_SI_NS4_8TiledMMAINS4_8MMA_AtomIJNS4_10MMA_TraitsINS4_19SM100_MMA_F8F6F4_SSEJSH_SH_fSE_SF_NS4_17integral_constantINS4_4UMMA5MajorELSP_1EEESQ_NSN_INSO_7ScaleInELSR_0EEESS_EEEEEENS4_6LayoutISC_NS5_IJNSA_ILi0EEESW_SW_EEEEENS5_IJNS4_10UnderscoreESZ_SZ_EEEEENS4_13SM90_TMA_LOADENS4_14ComposedLayoutINS4_7SwizzleILi3ELi4ELi3EEENS4_18smem_ptr_flag_bitsILi8EEENSV_INS5_IJSE_NSA_ILi8EEEEEENS5_IJSB_SE_EEEEEEEvNS4_8identityES12_NS13_INS14_ILi2ELi4ELi3EEES17_NSV_INS5_IJSF_S18_EEENS5_IJSB_SF_EEEEEEEvS1D_EENS_8epilogue10collective18CollectiveEpilogueINS1K_23Sm100TmaWarpSpecializedILi1ELi1ELi64ELb0ELb0EEEJSG_NS5_IJNSV_ISE_SB_EENSV_ISF_SB_EEEEESH_NS5_IJlSB_lEEESH_S1S_NS1K_6fusion15FusionCallbacksIS1O_NS1T_17LinearCombinationISH_fSH_fLNS_15FloatRoundStyleE2EEESG_S1R_JEEENS4_5SM1004TMEM4LOAD26SM100_TMEM_LOAD_32dp32b64xES12_NS13_IS1E_S17_NSV_INS5_IJS18_SF_EEENS5_IJSF_SB_EEEEEEENS4_39AutoVectorizingCopyWithAssumedAlignmentILi128EEENS4_14SM90_TMA_STOREES26_S28_S28_EEEvvEEEEvNT_6ParamsE --------------------------
	.section	.nv.info._ZN7cutlass13device_kernelINS_4gemm6kernel13GemmUniversalIN4cute5tupleIJiiiiEEENS1_10collective13CollectiveMmaINS1_35MainloopSm100TmaUmmaWarpSpecializedILi17ELi2ELi4ENS5_IJNS4_1CILi1EEESB_SB_EEEEENS5_IJNSA_ILi128EEENSA_ILi64EEESF_EEENS_12float_e4m3_tENS5_IJSB_llEEESH_SI_NS4_8TiledMMAINS4_8MMA_AtomIJNS4_10MMA_TraitsINS4_19SM100_MMA_F8F6F4_SSEJSH_SH_fSE_SF_NS4_17integral_constantINS4_4UMMA5MajorELSP_1EEESQ_NSN_INSO_7ScaleInELSR_0EEESS_EEEEEENS4_6LayoutISC_NS5_IJNSA_ILi0EEESW_SW_EEEEENS5_IJNS4_10UnderscoreESZ_SZ_EEEEENS4_13SM90_TMA_LOADENS4_14ComposedLayoutINS4_7SwizzleILi3ELi4ELi3EEENS4_18smem_ptr_flag_bitsILi8EEENSV_INS5_IJSE_NSA_ILi8EEEEEENS5_IJSB_SE_EEEEEEEvNS4_8identityES12_NS13_INS14_ILi2ELi4ELi3EEES17_NSV_INS5_IJSF_S18_EEENS5_IJSB_SF_EEEEEEEvS1D_EENS_8epilogue10collective18CollectiveEpilogueINS1K_23Sm100TmaWarpSpecializedILi1ELi1ELi64ELb0ELb0EEEJSG_NS5_IJNSV_ISE_SB_EENSV_ISF_SB_EEEEESH_NS5_IJlSB_lEEESH_S1S_NS1K_6fusion15FusionCallbacksIS1O_NS1T_17LinearCombinationISH_fSH_fLNS_15FloatRoundStyleE2EEESG_S1R_JEEENS4_5SM1004TMEM4LOAD26SM100_TMEM_LOAD_32dp32b64xES12_NS13_IS1E_S17_NSV_INS5_IJS18_SF_EEENS5_IJSF_SB_EEEEEEENS4_39AutoVectorizingCopyWithAssumedAlignmentILi128EEENS4_14SM90_TMA_STOREES26_S28_S28_EEEvvEEEEvNT_6ParamsE,"",@"SHT_CUDA_INFO"
	.sectionflags	@""
	.align	4


	//----- nvinfo : EIATTR_CUDA_API_VERSION
	.align		4
        /*0000*/ 	.byte	0x04, 0x37
        /*0002*/ 	.short	(.L_31 - .L_30)
.L_30:
        /*0004*/ 	.word	0x00000082


	//----- nvinfo : EIATTR_KPARAM_INFO
	.align		4
.L_31:
        /*0008*/ 	.byte	0x04, 0x17
        /*000a*/ 	.short	(.L_33 - .L_32)
.L_32:
        /*000c*/ 	.word	0x00000000
        /*0010*/ 	.short	0x0000
        /*0012*/ 	.short	0x0000
        /*0014*/ 	.byte	0x00, 0xf0, 0x01, 0x20


	//----- nvinfo : EIATTR_AT_ENTRY_FRAGMENTS
	.align		4
.L_33:
        /*0018*/ 	.byte	0x04, 0x4f
        /*001a*/ 	.short	(.L_35 - .L_34)


	//   ....[0]....
.L_34:
        /*001c*/ 	.word	0x00000006


	//----- nvinfo : EIATTR_RESERVED_SMEM_USED
	.align		4
.L_35:
        /*0020*/ 	.byte	0x01, 0x41
	.zero		2


	//----- nvinfo : EIATTR_SPARSE_MMA_MASK
	.align		4
        /*0024*/ 	.byte	0x03, 0x50
        /*0026*/ 	.short	0x0000


	//----- nvinfo : EIATTR_TCGEN05_1CTA_USED
	.align		4
        /*0028*/ 	.byte	0x01, 0x51
	.zero		2


	//----- nvinfo : EIATTR_MAXREG_COUNT
	.align		4
        /*002c*/ 	.byte	0x03, 0x1b
        /*002e*/ 	.short	0x00ff


	//----- nvinfo : EIATTR_NUM_BARRIERS
	.align		4
        /*0030*/ 	.byte	0x02, 0x4c
        /*0032*/ 	.byte	0x07
	.zero		1


	//----- nvinfo : EIATTR_EXTERNS
	.align		4
        /*0034*/ 	.byte	0x04, 0x0f
        /*0036*/ 	.short	(.L_37 - .L_36)


	//   ....[0]....
	.align		4
.L_36:
        /*0038*/ 	.word	index@(__assertfail)


	//----- nvinfo : EIATTR_MERCURY_ISA_VERSION
	.align		4
.L_37:
        /*003c*/ 	.byte	0x03, 0x5f
        /*003e*/ 	.short	0x0101


	//----- nvinfo : EIATTR_INT_WARP_WIDE_INSTR_OFFSETS
	.align		4
        /*0040*/ 	.byte	0x04, 0x31
        /*0042*/ 	.short	(.L_39 - .L_38)


	//   ....[0]....
.L_38:
        /*0044*/ 	.word	0x00001f50


	//   ....[1]....
        /*0048*/ 	.word	0x00003ff0


	//   ....[2]....
        /*004c*/ 	.word	0x00004010


	//   ....[3]....
        /*0050*/ 	.word	0x00004040


	//   ....[4]....
        /*0054*/ 	.word	0x00004a50


	//   ....[5]....
        /*0058*/ 	.word	0x00004b40


	//----- nvinfo : EIATTR_COOP_GROUP_MASK_REGIDS
	.align		4
.L_39:
        /*005c*/ 	.byte	0x04, 0x29
        /*005e*/ 	.short	(.L_41 - .L_40)


	//   ....[0]....
.L_40:
        /*0060*/ 	.word	0xffffffff


	//   ....[1]....
        /*0064*/ 	.word	0xffffffff


	//   ....[2]....
        /*0068*/ 	.word	0xffffffff


	//   ....[3]....
        /*006c*/ 	.word	0xffffffff


	//   ....[4]....
        /*0070*/ 	.word	0xffffffff


	//   ....[5]....
        /*0074*/ 	.word	0xffffffff


	//   ....[6]....
        /*0078*/ 	.word	0xffffffff


	//   ....[7]....
        /*007c*/ 	.word	0xffffffff


	//   ....[8]....
        /*0080*/ 	.word	0xffffffff


	//   ....[9]....
        /*0084*/ 	.word	0xffffffff


	//   ....[10]....
        /*0088*/ 	.word	0xffffffff


	//   ....[11]....
        /*008c*/ 	.word	0xffffffff


	//   ....[12]....
        /*0090*/ 	.word	0xffffffff


	//----- nvinfo : EIATTR_COOP_GROUP_INSTR_OFFSETS
	.align		4
.L_41:
        /*0094*/ 	.byte	0x04, 0x28
        /*0096*/ 	.short	(.L_43 - .L_42)


	//   ....[0]....
.L_42:
        /*0098*/ 	.word	0x00000090


	//   ....[1]....
        /*009c*/ 	.word	0x000004d0


	//   ....[2]....
        /*00a0*/ 	.word	0x00000810


	//   ....[3]....
        /*00a4*/ 	.word	0x00000950


	//   ....[4]....
        /*00a8*/ 	.word	0x00000a50


	//   ....[5]....
        /*00ac*/ 	.word	0x00000bc0


	//   ....[6]....
        /*00b0*/ 	.word	0x00000d60


	//   ....[7]....
        /*00b4*/ 	.word	0x00001e30


	//   ....[8]....
        /*00b8*/ 	.word	0x00003360


	//   ....[9]....
        /*00bc*/ 	.word	0x00003570


	//   ....[10]....
        /*00c0*/ 	.word	0x000035a0


	//   ....[11]....
        /*00c4*/ 	.word	0x00003ed0


	//   ....[12]....
        /*00c8*/ 	.word	0x00004100


	//----- nvinfo : EIATTR_VRC_CTA_INIT_COUNT
	.align		4
.L_43:
        /*00cc*/ 	.byte	0x02, 0x4a
        /*00ce*/ 	.byte	0x80
	.zero		1


	//----- nvinfo : EIATTR_SYSCALL_OFFSETS
	.align		4
        /*00d0*/ 	.byte	0x04, 0x46
        /*00d2*/ 	.short	(.L_45 - .L_44)


	//   ....[0]....
.L_44:
        /*00d4*/ 	.word	0x00005530


	//   ....[1]....
        /*00d8*/ 	.word	0x00005670


	//   ....[2]....
        /*00dc*/ 	.word	0x00005e10


	//----- nvinfo : EIATTR_MBARRIER_INSTR_OFFSETS
	.align		4
.L_45:
        /*00e0*/ 	.byte	0x04, 0x39
        /*00e2*/ 	.short	(.L_47 - .L_46)


	//   ....[0]....
.L_46:
        /*00e4*/ 	.word	0x000005d0
        /*00e8*/ 	.word	0x000000ff
        /*00ec*/ 	.word	0x00000000
        /*00f0*/ 	.short	0x0100
        /*00f2*/ 	.byte	0x05
	.zero		1


	//   ....[1]....
        /*00f4*/ 	.word	0x000005e0
        /*00f8*/ 	.word	0x000000ff
        /*00fc*/ 	.word	0x00000088
        /*0100*/ 	.short	0x0100
        /*0102*/ 	.byte	0x05
	.zero		1


	//   ....[2]....
        /*0104*/ 	.word	0x000005f0
        /*0108*/ 	.word	0x000000ff
        /*010c*/ 	.word	0x00000008
        /*0110*/ 	.short	0x0100
        /*0112*/ 	.byte	0x05
	.zero		1


	//   ....[3]....
        /*0114*/ 	.word	0x00000600
        /*0118*/ 	.word	0x000000ff
        /*011c*/ 	.word	0x00000090
        /*0120*/ 	.short	0x0100
        /*0122*/ 	.byte	0x05
	.zero		1


	//   ....[4]....
        /*0124*/ 	.word	0x00000610
        /*0128*/ 	.word	0x000000ff
        /*012c*/ 	.word	0x00000010
        /*0130*/ 	.short	0x0100
        /*0132*/ 	.byte	0x05
	.zero		1


	//   ....[5]....
        /*0134*/ 	.word	0x00000620
        /*0138*/ 	.word	0x000000ff
        /*013c*/ 	.word	0x00000098
        /*0140*/ 	.short	0x0100
        /*0142*/ 	.byte	0x05
	.zero		1


	//   ....[6]....
        /*0144*/ 	.word	0x00000630
        /*0148*/ 	.word	0x000000ff
        /*014c*/ 	.word	0x00000018
        /*0150*/ 	.short	0x0100
        /*0152*/ 	.byte	0x05
	.zero		1


	//   ....[7]....
        /*0154*/ 	.word	0x00000640
        /*0158*/ 	.word	0x000000ff
        /*015c*/ 	.word	0x000000a0
        /*0160*/ 	.short	0x0100
        /*0162*/ 	.byte	0x05
	.zero		1


	//   ....[8]....
        /*0164*/ 	.word	0x00000650
        /*0168*/ 	.word	0x000000ff
        /*016c*/ 	.word	0x00000020
        /*0170*/ 	.short	0x0100
        /*0172*/ 	.byte	0x05
	.zero		1


	//   ....[9]....
        /*0174*/ 	.word	0x00000660
        /*0178*/ 	.word	0x000000ff
        /*017c*/ 	.word	0x000000a8
        /*0180*/ 	.short	0x0100
        /*0182*/ 	.byte	0x05
	.zero		1


	//   ....[10]....
        /*0184*/ 	.word	0x00000670
        /*0188*/ 	.word	0x000000ff
        /*018c*/ 	.word	0x00000028
        /*0190*/ 	.short	0x0100
        /*0192*/ 	.byte	0x05
	.zero		1


	//   ....[11]....
        /*0194*/ 	.word	0x00000680
        /*0198*/ 	.word	0x000000ff
        /*019c*/ 	.word	0x000000b0
        /*01a0*/ 	.short	0x0100
        /*01a2*/ 	.byte	0x05
	.zero		1


	//   ....[12]....
        /*01a4*/ 	.word	0x00000690
        /*01a8*/ 	.word	0x000000ff
        /*01ac*/ 	.word	0x00000030
        /*01b0*/ 	.short	0x0100
        /*01b2*/ 	.byte	0x05
	.zero		1


	//   ....[13]....
        /*01b4*/ 	.word	0x000006a0
        /*01b8*/ 	.word	0x000000ff
        /*01bc*/ 	.word	0x000000b8
        /*01c0*/ 	.short	0x0100
        /*01c2*/ 	.byte	0x05
	.zero		1


	//   ....[14]....
        /*01c4*/ 	.word	0x000006b0
        /*01c8*/ 	.word	0x000000ff
        /*01cc*/ 	.word	0x00000038
        /*01d0*/ 	.short	0x0100
        /*01d2*/ 	.byte	0x05
	.zero		1


	//   ....[15]....
        /*01d4*/ 	.word	0x000006c0
        /*01d8*/ 	.word	0x000000ff
        /*01dc*/ 	.word	0x000000c0
        /*01e0*/ 	.short	0x0100
        /*01e2*/ 	.byte	0x05
	.zero		1


	//   ....[16]....
        /*01e4*/ 	.word	0x000006d0
        /*01e8*/ 	.word	0x000000ff
        /*01ec*/ 	.word	0x00000040
        /*01f0*/ 	.short	0x0100
        /*01f2*/ 	.byte	0x05
	.zero		1


	//   ....[17]....
        /*01f4*/ 	.word	0x000006e0
        /*01f8*/ 	.word	0x000000ff
        /*01fc*/ 	.word	0x000000c8
        /*0200*/ 	.short	0x0100
        /*0202*/ 	.byte	0x05
	.zero		1


	//   ....[18]....
        /*0204*/ 	.word	0x000006f0
        /*0208*/ 	.word	0x000000ff
        /*020c*/ 	.word	0x00000048
        /*0210*/ 	.short	0x0100
        /*0212*/ 	.byte	0x05
	.zero		1


	//   ....[19]....
        /*0214*/ 	.word	0x00000700
        /*0218*/ 	.word	0x000000ff
        /*021c*/ 	.word	0x000000d0
        /*0220*/ 	.short	0x0100
        /*0222*/ 	.byte	0x05
	.zero		1


	//   ....[20]....
        /*0224*/ 	.word	0x00000710
        /*0228*/ 	.word	0x000000ff
        /*022c*/ 	.word	0x00000050
        /*0230*/ 	.short	0x0100
        /*0232*/ 	.byte	0x05
	.zero		1


	//   ....[21]....
        /*0234*/ 	.word	0x00000720
        /*0238*/ 	.word	0x000000ff
        /*023c*/ 	.word	0x000000d8
        /*0240*/ 	.short	0x0100
        /*0242*/ 	.byte	0x05
	.zero		1


	//   ....[22]....
        /*0244*/ 	.word	0x00000730
        /*0248*/ 	.word	0x000000ff
        /*024c*/ 	.word	0x00000058
        /*0250*/ 	.short	0x0100
        /*0252*/ 	.byte	0x05
	.zero		1


	//   ....[23]....
        /*0254*/ 	.word	0x00000740
        /*0258*/ 	.word	0x000000ff
        /*025c*/ 	.word	0x000000e0
        /*0260*/ 	.short	0x0100
        /*0262*/ 	.byte	0x05
	.zero		1


	//   ....[24]....
        /*0264*/ 	.word	0x00000750
        /*0268*/ 	.word	0x000000ff
        /*026c*/ 	.word	0x00000060
        /*0270*/ 	.short	0x0100
        /*0272*/ 	.byte	0x05
	.zero		1


	//   ....[25]....
        /*0274*/ 	.word	0x00000760
        /*0278*/ 	.word	0x000000ff
        /*027c*/ 	.word	0x000000e8
        /*0280*/ 	.short	0x0100
        /*0282*/ 	.byte	0x05
	.zero		1


	//   ....[26]....
        /*0284*/ 	.word	0x00000770
        /*0288*/ 	.word	0x000000ff
        /*028c*/ 	.word	0x00000068
        /*0290*/ 	.short	0x0100
        /*0292*/ 	.byte	0x05
	.zero		1


	//   ....[27]....
        /*0294*/ 	.word	0x00000780
        /*0298*/ 	.word	0x000000ff
        /*029c*/ 	.word	0x000000f0
        /*02a0*/ 	.short	0x0100
        /*02a2*/ 	.byte	0x05
	.zero		1


	//   ....[28]....
        /*02a4*/ 	.word	0x00000790
        /*02a8*/ 	.word	0x000000ff
        /*02ac*/ 	.word	0x00000070
        /*02b0*/ 	.short	0x0100
        /*02b2*/ 	.byte	0x05
	.zero		1


	//   ....[29]....
        /*02b4*/ 	.word	0x000007a0
        /*02b8*/ 	.word	0x000000ff
        /*02bc*/ 	.word	0x000000f8
        /*02c0*/ 	.short	0x0100
        /*02c2*/ 	.byte	0x05
	.zero		1


	//   ....[30]....
        /*02c4*/ 	.word	0x000007b0
        /*02c8*/ 	.word	0x000000ff
        /*02cc*/ 	.word	0x00000078
        /*02d0*/ 	.short	0x0100
        /*02d2*/ 	.byte	0x05
	.zero		1


	//   ....[31]....
        /*02d4*/ 	.word	0x000007c0
        /*02d8*/ 	.word	0x000000ff
        /*02dc*/ 	.word	0x00000100
        /*02e0*/ 	.short	0x0100
        /*02e2*/ 	.byte	0x05
	.zero		1


	//   ....[32]....
        /*02e4*/ 	.word	0x000007d0
        /*02e8*/ 	.word	0x000000ff
        /*02ec*/ 	.word	0x00000080
        /*02f0*/ 	.short	0x0100
        /*02f2*/ 	.byte	0x05
	.zero		1


	//   ....[33]....
        /*02f4*/ 	.word	0x000007e0
        /*02f8*/ 	.word	0x000000ff
        /*02fc*/ 	.word	0x00000108
        /*0300*/ 	.short	0x0100
        /*0302*/ 	.byte	0x05
	.zero		1


	//   ....[34]....
        /*0304*/ 	.word	0x00000920
        /*0308*/ 	.word	0x000000ff
        /*030c*/ 	.word	0x00000110
        /*0310*/ 	.short	0x0100
        /*0312*/ 	.byte	0x06
	.zero		1


	//   ....[35]....
        /*0314*/ 	.word	0x00000930
        /*0318*/ 	.word	0x000000ff
        /*031c*/ 	.word	0x00000118
        /*0320*/ 	.short	0x0100
        /*0322*/ 	.byte	0x06
	.zero		1


	//   ....[36]....
        /*0324*/ 	.word	0x00000a20
        /*0328*/ 	.word	0x000000ff
        /*032c*/ 	.word	0x00000120
        /*0330*/ 	.short	0x0100
        /*0332*/ 	.byte	0x05
	.zero		1


	//   ....[37]....
        /*0334*/ 	.word	0x00000a30
        /*0338*/ 	.word	0x000000ff
        /*033c*/ 	.word	0x00000128
        /*0340*/ 	.short	0x0100
        /*0342*/ 	.byte	0x05
	.zero		1


	//   ....[38]....
        /*0344*/ 	.word	0x00000b70
        /*0348*/ 	.word	0x000000ff
        /*034c*/ 	.word	0x00000130
        /*0350*/ 	.short	0x0100
        /*0352*/ 	.byte	0x05
	.zero		1


	//   ....[39]....
        /*0354*/ 	.word	0x00000b80
        /*0358*/ 	.word	0x000000ff
        /*035c*/ 	.word	0x00000140
        /*0360*/ 	.short	0x0100
        /*0362*/ 	.byte	0x05
	.zero		1


	//   ....[40]....
        /*0364*/ 	.word	0x00000b90
        /*0368*/ 	.word	0x000000ff
        /*036c*/ 	.word	0x00000138
        /*0370*/ 	.short	0x0100
        /*0372*/ 	.byte	0x05
	.zero		1


	//   ....[41]....
        /*0374*/ 	.word	0x00000ba0
        /*0378*/ 	.word	0x000000ff
        /*037c*/ 	.word	0x00000148
        /*0380*/ 	.short	0x0100
        /*0382*/ 	.byte	0x05
	.zero		1


	//   ....[42]....
        /*0384*/ 	.word	0x00000cd0
        /*0388*/ 	.word	0x000000ff
        /*038c*/ 	.word	0x00000150
        /*0390*/ 	.short	0x0100
        /*0392*/ 	.byte	0x06
	.zero		1


	//   ....[43]....
        /*0394*/ 	.word	0x00000ce0
        /*0398*/ 	.word	0x000000ff
        /*039c*/ 	.word	0x00000170
        /*03a0*/ 	.short	0x0100
        /*03a2*/ 	.byte	0x06
	.zero		1


	//   ....[44]....
        /*03a4*/ 	.word	0x00000cf0
        /*03a8*/ 	.word	0x000000ff
        /*03ac*/ 	.word	0x00000158
        /*03b0*/ 	.short	0x0100
        /*03b2*/ 	.byte	0x06
	.zero		1


	//   ....[45]....
        /*03b4*/ 	.word	0x00000d00
        /*03b8*/ 	.word	0x000000ff
        /*03bc*/ 	.word	0x00000178
        /*03c0*/ 	.short	0x0100
        /*03c2*/ 	.byte	0x06
	.zero		1


	//   ....[46]....
        /*03c4*/ 	.word	0x00000d10
        /*03c8*/ 	.word	0x000000ff
        /*03cc*/ 	.word	0x00000160
        /*03d0*/ 	.short	0x0100
        /*03d2*/ 	.byte	0x06
	.zero		1


	//   ....[47]....
        /*03d4*/ 	.word	0x00000d20
        /*03d8*/ 	.word	0x000000ff
        /*03dc*/ 	.word	0x00000180
        /*03e0*/ 	.short	0x0100
        /*03e2*/ 	.byte	0x06
	.zero		1


	//   ....[48]....
        /*03e4*/ 	.word	0x00000d30
        /*03e8*/ 	.word	0x000000ff
        /*03ec*/ 	.word	0x00000168
        /*03f0*/ 	.short	0x0100
        /*03f2*/ 	.byte	0x06
	.zero		1


	//   ....[49]....
        /*03f4*/ 	.word	0x00000d40
        /*03f8*/ 	.word	0x000000ff
        /*03fc*/ 	.word	0x00000188
        /*0400*/ 	.short	0x0100
        /*0402*/ 	.byte	0x06
	.zero		1


	//   ....[50]....
        /*0404*/ 	.word	0x00000e30
        /*0408*/ 	.word	0x000000ff
        /*040c*/ 	.word	0x00000190
        /*0410*/ 	.short	0x0100
        /*0412*/ 	.byte	0x05
	.zero		1


	//   ....[51]....
        /*0414*/ 	.word	0x00000e40
        /*0418*/ 	.word	0x000000ff
        /*041c*/ 	.word	0x000001a0
        /*0420*/ 	.short	0x0100
        /*0422*/ 	.byte	0x05
	.zero		1


	//   ....[52]....
        /*0424*/ 	.word	0x00000e50
        /*0428*/ 	.word	0x000000ff
        /*042c*/ 	.word	0x00000198
        /*0430*/ 	.short	0x0100
        /*0432*/ 	.byte	0x05
	.zero		1


	//   ....[53]....
        /*0434*/ 	.word	0x00000e60
        /*0438*/ 	.word	0x000000ff
        /*043c*/ 	.word	0x000001a8
        /*0440*/ 	.short	0x0100
        /*0442*/ 	.byte	0x05
	.zero		1


	//   ....[54]....
        /*0444*/ 	.word	0x00001730
        /*0448*/ 	.word	0x00000003
        /*044c*/ 	.word	0x000001a0
        /*0450*/ 	.short	0x010a
        /*0452*/ 	.byte	0xff
	.zero		1


	//   ....[55]....
        /*0454*/ 	.word	0x00001760
        /*0458*/ 	.word	0x00000003
        /*045c*/ 	.word	0x00000190
        /*0460*/ 	.short	0x0101
        /*0462*/ 	.byte	0xff
	.zero		1


	//   ....[56]....
        /*0464*/ 	.word	0x00001830
        /*0468*/ 	.word	0x000000ff
        /*046c*/ 	.word	0x00000088
        /*0470*/ 	.short	0x010a
        /*0472*/ 	.byte	0x08
	.zero		1


	//   ....[57]....
        /*0474*/ 	.word	0x000018d0
        /*0478*/ 	.word	0x000000ff
        /*047c*/ 	.word	0x00000088
        /*0480*/ 	.short	0x010a
        /*0482*/ 	.byte	0x21
	.zero		1


	//   ....[58]....
        /*0484*/ 	.word	0x00001a20
        /*0488*/ 	.word	0x000000ff
        /*048c*/ 	.word	0x00000088
        /*0490*/ 	.short	0x010a
        /*0492*/ 	.byte	0x08
	.zero		1


	//   ....[59]....
        /*0494*/ 	.word	0x00001b30
        /*0498*/ 	.word	0x000000ff
        /*049c*/ 	.word	0x00000128
        /*04a0*/ 	.short	0x0101
        /*04a2*/ 	.byte	0x04
	.zero		1


	//   ....[60]....
        /*04a4*/ 	.word	0x00001b50
        /*04a8*/ 	.word	0x000000ff
        /*04ac*/ 	.word	0x00000088
        /*04b0*/ 	.short	0x010a
        /*04b2*/ 	.byte	0x08
	.zero		1


	//   ....[61]....
        /*04b4*/ 	.word	0x00001bd0
        /*04b8*/ 	.word	0x000000ff
        /*04bc*/ 	.word	0x00000088
        /*04c0*/ 	.short	0x010a
        /*04c2*/ 	.byte	0x11
	.zero		1


	//   ....[62]....
        /*04c4*/ 	.word	0x00001d20
        /*04c8*/ 	.word	0x000000ff
        /*04cc*/ 	.word	0x00000088
        /*04d0*/ 	.short	0x010a
        /*04d2*/ 	.byte	0x08
	.zero		1


	//   ....[63]....
        /*04d4*/ 	.word	0x00001e60
        /*04d8*/ 	.word	0x00000002
        /*04dc*/ 	.word	0x00000130
        /*04e0*/ 	.short	0x010a
        /*04e2*/ 	.byte	0xff
	.zero		1


	//   ....[64]....
        /*04e4*/ 	.word	0x00001f20
        /*04e8*/ 	.word	0x00000002
        /*04ec*/ 	.word	0x00000000
        /*04f0*/ 	.short	0x0101
        /*04f2*/ 	.byte	0xff
	.zero		1


	//   ....[65]....
        /*04f4*/ 	.word	0x00002480
        /*04f8*/ 	.word	0x000000ff
        /*04fc*/ 	.word	0x00000000
        /*0500*/ 	.short	0x010a
        /*0502*/ 	.byte	0x05
	.zero		1


	//   ....[66]....
        /*0504*/ 	.word	0x00002510
        /*0508*/ 	.word	0x000000ff
        /*050c*/ 	.word	0x00000000
        /*0510*/ 	.short	0x010a
        /*0512*/ 	.byte	0x05
	.zero		1


	//   ....[67]....
        /*0514*/ 	.word	0x000025a0
        /*0518*/ 	.word	0x000000ff
        /*051c*/ 	.word	0x00000000
        /*0520*/ 	.short	0x010a
        /*0522*/ 	.byte	0x05
	.zero		1


	//   ....[68]....
        /*0524*/ 	.word	0x00002630
        /*0528*/ 	.word	0x000000ff
        /*052c*/ 	.word	0x00000000
        /*0530*/ 	.short	0x010a
        /*0532*/ 	.byte	0x05
	.zero		1


	//   ....[69]....
        /*0534*/ 	.word	0x000026c0
        /*0538*/ 	.word	0x000000ff
        /*053c*/ 	.word	0x00000000
        /*0540*/ 	.short	0x010a
        /*0542*/ 	.byte	0x05
	.zero		1


	//   ....[70]....
        /*0544*/ 	.word	0x00002750
        /*0548*/ 	.word	0x000000ff
        /*054c*/ 	.word	0x00000000
        /*0550*/ 	.short	0x010a
        /*0552*/ 	.byte	0x05
	.zero		1


	//   ....[71]....
        /*0554*/ 	.word	0x000027e0
        /*0558*/ 	.word	0x000000ff
        /*055c*/ 	.word	0x00000000
        /*0560*/ 	.short	0x010a
        /*0562*/ 	.byte	0x05
	.zero		1


	//   ....[72]....
        /*0564*/ 	.word	0x00002870
        /*0568*/ 	.word	0x000000ff
        /*056c*/ 	.word	0x00000000
        /*0570*/ 	.short	0x010a
        /*0572*/ 	.byte	0x05
	.zero		1


	//   ....[73]....
        /*0574*/ 	.word	0x00002900
        /*0578*/ 	.word	0x000000ff
        /*057c*/ 	.word	0x00000000
        /*0580*/ 	.short	0x010a
        /*0582*/ 	.byte	0x05
	.zero		1


	//   ....[74]....
        /*0584*/ 	.word	0x00002990
        /*0588*/ 	.word	0x000000ff
        /*058c*/ 	.word	0x00000000
        /*0590*/ 	.short	0x010a
        /*0592*/ 	.byte	0x05
	.zero		1


	//   ....[75]....
        /*0594*/ 	.word	0x00002a20
        /*0598*/ 	.word	0x000000ff
        /*059c*/ 	.word	0x00000000
        /*05a0*/ 	.short	0x010a
        /*05a2*/ 	.byte	0x05
	.zero		1


	//   ....[76]....
        /*05a4*/ 	.word	0x00002ab0
        /*05a8*/ 	.word	0x000000ff
        /*05ac*/ 	.word	0x00000000
        /*05b0*/ 	.short	0x010a
        /*05b2*/ 	.byte	0x05
	.zero		1


	//   ....[77]....
        /*05b4*/ 	.word	0x00002b40
        /*05b8*/ 	.word	0x000000ff
        /*05bc*/ 	.word	0x00000000
        /*05c0*/ 	.short	0x010a
        /*05c2*/ 	.byte	0x05
	.zero		1


	//   ....[78]....
        /*05c4*/ 	.word	0x00002bd0
        /*05c8*/ 	.word	0x000000ff
        /*05cc*/ 	.word	0x00000000
        /*05d0*/ 	.short	0x010a
        /*05d2*/ 	.byte	0x05
	.zero		1


	//   ....[79]....
        /*05d4*/ 	.word	0x00002c60
        /*05d8*/ 	.word	0x000000ff
        /*05dc*/ 	.word	0x00000000
        /*05e0*/ 	.short	0x010a
        /*05e2*/ 	.byte	0x05
	.zero		1


	//   ....[80]....
        /*05e4*/ 	.word	0x00002cf0
        /*05e8*/ 	.word	0x000000ff
        /*05ec*/ 	.word	0x00000000
        /*05f0*/ 	.short	0x010a
        /*05f2*/ 	.byte	0x05
	.zero		1


	//   ....[81]....
        /*05f4*/ 	.word	0x00002d90
        /*05f8*/ 	.word	0x00000000
        /*05fc*/ 	.word	0x00000000
        /*0600*/ 	.short	0x010a
        /*0602*/ 	.byte	0xff
	.zero		1


	//   ....[82]....
        /*0604*/ 	.word	0x00002eb0
        /*0608*/ 	.word	0x00000000
        /*060c*/ 	.word	0x00000190
        /*0610*/ 	.short	0x010a
        /*0612*/ 	.byte	0xff
	.zero		1


	//   ....[83]....
        /*0614*/ 	.word	0x00002f10
        /*0618*/ 	.word	0x00000004
        /*061c*/ 	.word	0x00000000
        /*0620*/ 	.short	0x0101
        /*0622*/ 	.byte	0xff
	.zero		1


	//   ....[84]....
        /*0624*/ 	.word	0x00002f30
        /*0628*/ 	.word	0x000000ff
        /*062c*/ 	.word	0x00000140
        /*0630*/ 	.short	0x010a
        /*0632*/ 	.byte	0x05
	.zero		1


	//   ....[85]....
        /*0634*/ 	.word	0x00003050
        /*0638*/ 	.word	0x00000000
        /*063c*/ 	.word	0x00000130
        /*0640*/ 	.short	0x010a
        /*0642*/ 	.byte	0xff
	.zero		1


	//   ....[86]....
        /*0644*/ 	.word	0x00003160
        /*0648*/ 	.word	0x00000000
        /*064c*/ 	.word	0x00000000
        /*0650*/ 	.short	0x0101
        /*0652*/ 	.byte	0xff
	.zero		1


	//   ....[87]....
        /*0654*/ 	.word	0x000031f0
        /*0658*/ 	.word	0x000000ff
        /*065c*/ 	.word	0x00000140
        /*0660*/ 	.short	0x0106
        /*0662*/ 	.byte	0x05
	.zero		1


	//   ....[88]....
        /*0664*/ 	.word	0x00003210
        /*0668*/ 	.word	0x000000ff
        /*066c*/ 	.word	0x00000140
        /*0670*/ 	.short	0x010a
        /*0672*/ 	.byte	0x05
	.zero		1


	//   ....[89]....
        /*0674*/ 	.word	0x000032a0
        /*0678*/ 	.word	0x000000ff
        /*067c*/ 	.word	0x00000140
        /*0680*/ 	.short	0x0106
        /*0682*/ 	.byte	0x04
	.zero		1


	//   ....[90]....
        /*0684*/ 	.word	0x000032e0
        /*0688*/ 	.word	0x00000000
        /*068c*/ 	.word	0x00000140
        /*0690*/ 	.short	0x010a
        /*0692*/ 	.byte	0xff
	.zero		1


	//   ....[91]....
        /*0694*/ 	.word	0x000037c0
        /*0698*/ 	.word	0x00000000
        /*069c*/ 	.word	0x00000130
        /*06a0*/ 	.short	0x010a
        /*06a2*/ 	.byte	0xff
	.zero		1


	//   ....[92]....
        /*06a4*/ 	.word	0x000038d0
        /*06a8*/ 	.word	0x00000003
        /*06ac*/ 	.word	0x00000000
        /*06b0*/ 	.short	0x0101
        /*06b2*/ 	.byte	0xff
	.zero		1


	//   ....[93]....
        /*06b4*/ 	.word	0x000038e0
        /*06b8*/ 	.word	0x000000ff
        /*06bc*/ 	.word	0x00000000
        /*06c0*/ 	.short	0x010a
        /*06c2*/ 	.byte	0x04
	.zero		1


	//   ....[94]....
        /*06c4*/ 	.word	0x00003900
        /*06c8*/ 	.word	0x000000ff
        /*06cc*/ 	.word	0x00000170
        /*06d0*/ 	.short	0x010a
        /*06d2*/ 	.byte	0x08
	.zero		1


	//   ....[95]....
        /*06d4*/ 	.word	0x000039d0
        /*06d8*/ 	.word	0x000000ff
        /*06dc*/ 	.word	0x00000000
        /*06e0*/ 	.short	0x010a
        /*06e2*/ 	.byte	0x07
	.zero		1


	//   ....[96]....
        /*06e4*/ 	.word	0x00003b10
        /*06e8*/ 	.word	0x000000ff
        /*06ec*/ 	.word	0x00000000
        /*06f0*/ 	.short	0x010a
        /*06f2*/ 	.byte	0x04
	.zero		1


	//   ....[97]....
        /*06f4*/ 	.word	0x00003d00
        /*06f8*/ 	.word	0x000000ff
        /*06fc*/ 	.word	0x00000000
        /*0700*/ 	.short	0x010a
        /*0702*/ 	.byte	0x05
	.zero		1


	//   ....[98]....
        /*0704*/ 	.word	0x00003d90
        /*0708*/ 	.word	0x000000ff
        /*070c*/ 	.word	0x00000000
        /*0710*/ 	.short	0x010a
        /*0712*/ 	.byte	0x05
	.zero		1


	//   ....[99]....
        /*0714*/ 	.word	0x00003e20
        /*0718*/ 	.word	0x000000ff
        /*071c*/ 	.word	0x00000000
        /*0720*/ 	.short	0x010a
        /*0722*/ 	.byte	0x05
	.zero		1


	//   ....[100]....
        /*0724*/ 	.word	0x00003eb0
        /*0728*/ 	.word	0x000000ff
        /*072c*/ 	.word	0x00000000
        /*0730*/ 	.short	0x010a
        /*0732*/ 	.byte	0x07
	.zero		1


	//   ....[101]....
        /*0734*/ 	.word	0x000042f0
        /*0738*/ 	.word	0x00000000
        /*073c*/ 	.word	0x00000130
        /*0740*/ 	.short	0x010a
        /*0742*/ 	.byte	0xff
	.zero		1


	//   ....[102]....
        /*0744*/ 	.word	0x000043e0
        /*0748*/ 	.word	0x00000000
        /*074c*/ 	.word	0x00000000
        /*0750*/ 	.short	0x0101
        /*0752*/ 	.byte	0xff
	.zero		1


	//   ....[103]....
        /*0754*/ 	.word	0x00004700
        /*0758*/ 	.word	0x000000ff
        /*075c*/ 	.word	0x00000128
        /*0760*/ 	.short	0x010a
        /*0762*/ 	.byte	0x06
	.zero		1


	//   ....[104]....
        /*0764*/ 	.word	0x00004880
        /*0768*/ 	.word	0x000000ff
        /*076c*/ 	.word	0x00000118
        /*0770*/ 	.short	0x010a
        /*0772*/ 	.byte	0x06
	.zero		1


	//   ....[105]....
        /*0774*/ 	.word	0x00004bb0
        /*0778*/ 	.word	0x000000ff
        /*077c*/ 	.word	0x00000110
        /*0780*/ 	.short	0x010b
        /*0782*/ 	.byte	0x06
	.zero		1


	//   ....[106]....
        /*0784*/ 	.word	0x00004bd0
        /*0788*/ 	.word	0x000000ff
        /*078c*/ 	.word	0x00000000
        /*0790*/ 	.short	0x0101
        /*0792*/ 	.byte	0x25
	.zero		1


	//   ....[107]....
        /*0794*/ 	.word	0x00004c10
        /*0798*/ 	.word	0x00000000
        /*079c*/ 	.word	0x00000118
        /*07a0*/ 	.short	0x010a
        /*07a2*/ 	.byte	0xff
	.zero		1


	//   ....[108]....
        /*07a4*/ 	.word	0x00004f40
        /*07a8*/ 	.word	0x00000000
        /*07ac*/ 	.word	0x00000130
        /*07b0*/ 	.short	0x010a
        /*07b2*/ 	.byte	0xff
	.zero		1


	//   ....[109]....
        /*07b4*/ 	.word	0x00005050
        /*07b8*/ 	.word	0x00000000
        /*07bc*/ 	.word	0x00000000
        /*07c0*/ 	.short	0x0101
        /*07c2*/ 	.byte	0xff
	.zero		1


	//   ....[110]....
        /*07c4*/ 	.word	0x000059f0
        /*07c8*/ 	.word	0x000000ff
        /*07cc*/ 	.word	0x00000110
        /*07d0*/ 	.short	0x010a
        /*07d2*/ 	.byte	0x2b
	.zero		1


	//   ....[111]....
        /*07d4*/ 	.word	0x00005a00
        /*07d8*/ 	.word	0x0000009c
        /*07dc*/ 	.word	0x00000150
        /*07e0*/ 	.short	0x010a
        /*07e2*/ 	.byte	0xff
	.zero		1


	//   ....[112]....
        /*07e4*/ 	.word	0x00005b90
        /*07e8*/ 	.word	0x000000ff
        /*07ec*/ 	.word	0x00000110
        /*07f0*/ 	.short	0x010a
        /*07f2*/ 	.byte	0x2b
	.zero		1


	//   ....[113]....
        /*07f4*/ 	.word	0x00005c90
        /*07f8*/ 	.word	0x000000ff
        /*07fc*/ 	.word	0x00000000
        /*0800*/ 	.short	0x0101
        /*0802*/ 	.byte	0x04
	.zero		1


	//   ....[114]....
        /*0804*/ 	.word	0x00005cf0
        /*0808*/ 	.word	0x0000009c
        /*080c*/ 	.word	0x00000150
        /*0810*/ 	.short	0x010a
        /*0812*/ 	.byte	0xff
	.zero		1


	//   ....[115]....
        /*0814*/ 	.word	0x000060b0
        /*0818*/ 	.word	0x000000ff
        /*081c*/ 	.word	0x00000000
        /*0820*/ 	.short	0x0101
        /*0822*/ 	.byte	0x05
	.zero		1


	//   ....[116]....
        /*0824*/ 	.word	0x00007160
        /*0828*/ 	.word	0x00000003
        /*082c*/ 	.word	0x000001a0
        /*0830*/ 	.short	0x010a
        /*0832*/ 	.byte	0xff
	.zero		1


	//   ....[117]....
        /*0834*/ 	.word	0x000071c0
        /*0838*/ 	.word	0x00000002
        /*083c*/ 	.word	0x00000088
        /*0840*/ 	.short	0x010a
        /*0842*/ 	.byte	0xff
	.zero		1


	//   ....[118]....
        /*0844*/ 	.word	0x00007220
        /*0848*/ 	.word	0x00000002
        /*084c*/ 	.word	0x00000088
        /*0850*/ 	.short	0x010a
        /*0852*/ 	.byte	0xff
	.zero		1


	//   ....[119]....
        /*0854*/ 	.word	0x00007270
        /*0858*/ 	.word	0x00000002
        /*085c*/ 	.word	0x00000130
        /*0860*/ 	.short	0x010a
        /*0862*/ 	.byte	0xff
	.zero		1


	//   ....[120]....
        /*0864*/ 	.word	0x000072d0
        /*0868*/ 	.word	0x00000000
        /*086c*/ 	.word	0x00000000
        /*0870*/ 	.short	0x010a
        /*0872*/ 	.byte	0xff
	.zero		1


	//   ....[121]....
        /*0874*/ 	.word	0x00007330
        /*0878*/ 	.word	0x00000000
        /*087c*/ 	.word	0x00000000
        /*0880*/ 	.short	0x010a
        /*0882*/ 	.byte	0xff
	.zero		1


	//   ....[122]....
        /*0884*/ 	.word	0x00007390
        /*0888*/ 	.word	0x00000000
        /*088c*/ 	.word	0x00000000
        /*0890*/ 	.short	0x010a
        /*0892*/ 	.byte	0xff
	.zero		1


	//   ....[123]....
        /*0894*/ 	.word	0x000073f0
        /*0898*/ 	.word	0x00000000
        /*089c*/ 	.word	0x00000000
        /*08a0*/ 	.short	0x010a
        /*08a2*/ 	.byte	0xff
	.zero		1


	//   ....[124]....
        /*08a4*/ 	.word	0x00007450
        /*08a8*/ 	.word	0x00000000
        /*08ac*/ 	.word	0x00000000
        /*08b0*/ 	.short	0x010a
        /*08b2*/ 	.byte	0xff
	.zero		1


	//   ....[125]....
        /*08b4*/ 	.word	0x000074b0
        /*08b8*/ 	.word	0x00000000
        /*08bc*/ 	.word	0x00000000
        /*08c0*/ 	.short	0x010a
        /*08c2*/ 	.byte	0xff
	.zero		1


	//   ....[126]....
        /*08c4*/ 	.word	0x00007510
        /*08c8*/ 	.word	0x00000000
        /*08cc*/ 	.word	0x00000000
        /*08d0*/ 	.short	0x010a
        /*08d2*/ 	.byte	0xff
	.zero		1


	//   ....[127]....
        /*08d4*/ 	.word	0x00007570
        /*08d8*/ 	.word	0x00000000
        /*08dc*/ 	.word	0x00000000
        /*08e0*/ 	.short	0x010a
        /*08e2*/ 	.byte	0xff
	.zero		1


	//   ....[128]....
        /*08e4*/ 	.word	0x000075d0
        /*08e8*/ 	.word	0x00000000
        /*08ec*/ 	.word	0x00000000
        /*08f0*/ 	.short	0x010a
        /*08f2*/ 	.byte	0xff
	.zero		1


	//   ....[129]....
        /*08f4*/ 	.word	0x00007630
        /*08f8*/ 	.word	0x00000000
        /*08fc*/ 	.word	0x00000000
        /*0900*/ 	.short	0x010a
        /*0902*/ 	.byte	0xff
	.zero		1


	//   ....[130]....
        /*0904*/ 	.word	0x00007690
        /*0908*/ 	.word	0x00000000
        /*090c*/ 	.word	0x00000000
        /*0910*/ 	.short	0x010a
        /*0912*/ 	.byte	0xff
	.zero		1


	//   ....[131]....
        /*0914*/ 	.word	0x000076f0
        /*0918*/ 	.word	0x00000000
        /*091c*/ 	.word	0x00000000
        /*0920*/ 	.short	0x010a
        /*0922*/ 	.byte	0xff
	.zero		1


	//   ....[132]....
        /*0924*/ 	.word	0x00007750
        /*0928*/ 	.word	0x00000000
        /*092c*/ 	.word	0x00000000
        /*0930*/ 	.short	0x010a
        /*0932*/ 	.byte	0xff
	.zero		1


	//   ....[133]....
        /*0934*/ 	.word	0x000077b0
        /*0938*/ 	.word	0x00000000
        /*093c*/ 	.word	0x00000000
        /*0940*/ 	.short	0x010a
        /*0942*/ 	.byte	0xff
	.zero		1


	//   ....[134]....
        /*0944*/ 	.word	0x00007810
        /*0948*/ 	.word	0x00000000
        /*094c*/ 	.word	0x00000000
        /*0950*/ 	.short	0x010a
        /*0952*/ 	.byte	0xff
	.zero		1


	//   ....[135]....
        /*0954*/ 	.word	0x00007870
        /*0958*/ 	.word	0x00000000
        /*095c*/ 	.word	0x00000000
        /*0960*/ 	.short	0x010a
        /*0962*/ 	.byte	0xff
	.zero		1


	//   ....[136]....
        /*0964*/ 	.word	0x000078c0
        /*0968*/ 	.word	0x00000000
        /*096c*/ 	.word	0x00000190
        /*0970*/ 	.short	0x010a
        /*0972*/ 	.byte	0xff
	.zero		1


	//   ....[137]....
        /*0974*/ 	.word	0x00007920
        /*0978*/ 	.word	0x00000000
        /*097c*/ 	.word	0x00000140
        /*0980*/ 	.short	0x010a
        /*0982*/ 	.byte	0xff
	.zero		1


	//   ....[138]....
        /*0984*/ 	.word	0x00007970
        /*0988*/ 	.word	0x00000000
        /*098c*/ 	.word	0x00000130
        /*0990*/ 	.short	0x010a
        /*0992*/ 	.byte	0xff
	.zero		1


	//   ....[139]....
        /*0994*/ 	.word	0x000079d0
        /*0998*/ 	.word	0x00000000
        /*099c*/ 	.word	0x00000140
        /*09a0*/ 	.short	0x010a
        /*09a2*/ 	.byte	0xff
	.zero		1


	//   ....[140]....
        /*09a4*/ 	.word	0x00007a20
        /*09a8*/ 	.word	0x00000000
        /*09ac*/ 	.word	0x00000130
        /*09b0*/ 	.short	0x010a
        /*09b2*/ 	.byte	0xff
	.zero		1


	//   ....[141]....
        /*09b4*/ 	.word	0x00007a80
        /*09b8*/ 	.word	0x00000003
        /*09bc*/ 	.word	0x00000170
        /*09c0*/ 	.short	0x010a
        /*09c2*/ 	.byte	0xff
	.zero		1


	//   ....[142]....
        /*09c4*/ 	.word	0x00007ae0
        /*09c8*/ 	.word	0x00000000
        /*09cc*/ 	.word	0x00000000
        /*09d0*/ 	.short	0x010a
        /*09d2*/ 	.byte	0xff
	.zero		1


	//   ....[143]....
        /*09d4*/ 	.word	0x00007b40
        /*09d8*/ 	.word	0x00000000
        /*09dc*/ 	.word	0x00000000
        /*09e0*/ 	.short	0x010a
        /*09e2*/ 	.byte	0xff
	.zero		1


	//   ....[144]....
        /*09e4*/ 	.word	0x00007ba0
        /*09e8*/ 	.word	0x00000000
        /*09ec*/ 	.word	0x00000000
        /*09f0*/ 	.short	0x010a
        /*09f2*/ 	.byte	0xff
	.zero		1


	//   ....[145]....
        /*09f4*/ 	.word	0x00007c00
        /*09f8*/ 	.word	0x00000000
        /*09fc*/ 	.word	0x00000000
        /*0a00*/ 	.short	0x010a
        /*0a02*/ 	.byte	0xff
	.zero		1


	//   ....[146]....
        /*0a04*/ 	.word	0x00007c60
        /*0a08*/ 	.word	0x00000000
        /*0a0c*/ 	.word	0x00000000
        /*0a10*/ 	.short	0x010a
        /*0a12*/ 	.byte	0xff
	.zero		1


	//   ....[147]....
        /*0a14*/ 	.word	0x00007cb0
        /*0a18*/ 	.word	0x00000000
        /*0a1c*/ 	.word	0x00000130
        /*0a20*/ 	.short	0x010a
        /*0a22*/ 	.byte	0xff
	.zero		1


	//   ....[148]....
        /*0a24*/ 	.word	0x00007d10
        /*0a28*/ 	.word	0x00000000
        /*0a2c*/ 	.word	0x00000128
        /*0a30*/ 	.short	0x010a
        /*0a32*/ 	.byte	0xff
	.zero		1


	//   ....[149]....
        /*0a34*/ 	.word	0x00007d70
        /*0a38*/ 	.word	0x00000003
        /*0a3c*/ 	.word	0x00000118
        /*0a40*/ 	.short	0x010a
        /*0a42*/ 	.byte	0xff
	.zero		1


	//   ....[150]....
        /*0a44*/ 	.word	0x00007dc0
        /*0a48*/ 	.word	0x00000000
        /*0a4c*/ 	.word	0x00000130
        /*0a50*/ 	.short	0x010a
        /*0a52*/ 	.byte	0xff
	.zero		1


	//   ....[151]....
        /*0a54*/ 	.word	0x00007e20
        /*0a58*/ 	.word	0x00000000
        /*0a5c*/ 	.word	0x00000110
        /*0a60*/ 	.short	0x010a
        /*0a62*/ 	.byte	0xff
	.zero		1


	//   ....[152]....
        /*0a64*/ 	.word	0x00007e70
        /*0a68*/ 	.word	0x0000009c
        /*0a6c*/ 	.word	0x00000150
        /*0a70*/ 	.short	0x010a
        /*0a72*/ 	.byte	0xff
	.zero		1


	//----- nvinfo : EIATTR_NUM_MBARRIERS
	.align		4
.L_47:
        /*0a74*/ 	.byte	0x03, 0x38
        /*0a76*/ 	.short	0x0036


	//----- nvinfo : EIATTR_EXIT_INSTR_OFFSETS
	.align		4
        /*0a78*/ 	.byte	0x04, 0x1c
        /*0a7a*/ 	.short	(.L_49 - .L_48)


	//   ....[0]....
.L_48:
        /*0a7c*/ 	.word	0x00002dc0


	//   ....[1]....
        /*0a80*/ 	.word	0x000032b0


	//   ....[2]....
        /*0a84*/ 	.word	0x00003310


	//   ....[3]....
        /*0a88*/ 	.word	0x00004110


	//   ....[4]....
        /*0a8c*/ 	.word	0x00004c40


	//   ....[5]....
        /*0a90*/ 	.word	0x00004c80


	//   ....[6]....
        /*0a94*/ 	.word	0x00007150


	//----- nvinfo : EIATTR_MAX_THREADS
	.align		4
.L_49:
        /*0a98*/ 	.byte	0x04, 0x05
        /*0a9a*/ 	.short	(.L_51 - .L_50)
.L_50:
        /*0a9c*/ 	.word	0x00000100
        /*0aa0*/ 	.word	0x00000001
        /*0aa4*/ 	.word	0x00000001


	//----- nvinfo : EIATTR_CRS_STACK_SIZE
	.align		4
.L_51:
        /*0aa8*/ 	.byte	0x04, 0x1e
        /*0aaa*/ 	.short	(.L_53 - .L_52)
.L_52:
        /*0aac*/ 	.word	0x00000000


	//----- nvinfo : EIATTR_CBANK_PARAM_SIZE
	.align		4
.L_53:
        /*0ab0*/ 	.byte	0x03, 0x19
        /*0ab2*/ 	.short	0x0800


	//----- nvinfo : EIATTR_PARAM_CBANK
	.align		4
        /*0ab4*/ 	.byte	0x04, 0x0a
        /*0ab6*/ 	.short	(.L_55 - .L_54)
	.align		4
.L_54:
        /*0ab8*/ 	.word	index@(.nv.constant0._ZN7cutlass13device_kernelINS_4gemm6kernel13GemmUniversalIN4cute5tupleIJiiiiEEENS1_10collective13CollectiveMmaINS1_35MainloopSm100TmaUmmaWarpSpecializedILi17ELi2ELi4ENS5_IJNS4_1CILi1EEESB_SB_EEEEENS5_IJNSA_ILi128EEENSA_ILi64EEESF_EEENS_12float_e4m3_tENS5_IJSB_llEEESH_SI_NS4_8TiledMMAINS4_8MMA_AtomIJNS4_10MMA_TraitsINS4_19SM100_MMA_F8F6F4_SSEJSH_SH_fSE_SF_NS4_17integral_constantINS4_4UMMA5MajorELSP_1EEESQ_NSN_INSO_7ScaleInELSR_0EEESS_EEEEEENS4_6LayoutISC_NS5_IJNSA_ILi0EEESW_SW_EEEEENS5_IJNS4_10UnderscoreESZ_SZ_EEEEENS4_13SM90_TMA_LOADENS4_14ComposedLayoutINS4_7SwizzleILi3ELi4ELi3EEENS4_18smem_ptr_flag_bitsILi8EEENSV_INS5_IJSE_NSA_ILi8EEEEEENS5_IJSB_SE_EEEEEEEvNS4_8identityES12_NS13_INS14_ILi2ELi4ELi3EEES17_NSV_INS5_IJSF_S18_EEENS5_IJSB_SF_EEEEEEEvS1D_EENS_8epilogue10collective18CollectiveEpilogueINS1K_23Sm100TmaWarpSpecializedILi1ELi1ELi64ELb0ELb0EEEJSG_NS5_IJNSV_ISE_SB_EENSV_ISF_SB_EEEEESH_NS5_IJlSB_lEEESH_S1S_NS1K_6fusion15FusionCallbacksIS1O_NS1T_17LinearCombinationISH_fSH_fLNS_15FloatRoundStyleE2EEESG_S1R_JEEENS4_5SM1004TMEM4LOAD26SM100_TMEM_LOAD_32dp32b64xES12_NS13_IS1E_S17_NSV_INS5_IJS18_SF_EEENS5_IJSF_SB_EEEEEEENS4_39AutoVectorizingCopyWithAssumedAlignmentILi128EEENS4_14SM90_TMA_STOREES26_S28_S28_EEEvvEEEEvNT_6ParamsE)
        /*0abc*/ 	.short	0x0380
        /*0abe*/ 	.short	0x0800


	//----- nvinfo : EIATTR_SW_WAR
	.align		4
.L_55:
        /*0ac0*/ 	.byte	0x04, 0x36
        /*0ac2*/ 	.short	(.L_57 - .L_56)
.L_56:
        /*0ac4*/ 	.word	0x00000008
.L_57:


//--------------------- .nv.callgraph             --------------------------
	.section	.nv.callgraph,"",@"SHT_CUDA_CALLGRAPH"
	.align	4
	.sectionentsize	8
	.align		4
        /*0000*/ 	.word	0x00000000
	.align		4
        /*0004*/ 	.word	0xffffffff
	.align		4
        /*0008*/ 	.word	index@(_ZN7cutlass13device_kernelINS_4gemm6kernel13GemmUniversalIN4cute5tupleIJiiiiEEENS1_10collective13CollectiveMmaINS1_35MainloopSm100TmaUmmaWarpSpecializedILi17ELi2ELi4ENS5_IJNS4_1CILi1EEESB_SB_EEEEENS5_IJNSA_ILi128EEENSA_ILi64EEESF_EEENS_12float_e4m3_tENS5_IJSB_llEEESH_SI_NS4_8TiledMMAINS4_8MMA_AtomIJNS4_10MMA_TraitsINS4_19SM100_MMA_F8F6F4_SSEJSH_SH_fSE_SF_NS4_17integral_constantINS4_4UMMA5MajorELSP_1EEESQ_NSN_INSO_7ScaleInELSR_0EEESS_EEEEEENS4_6LayoutISC_NS5_IJNSA_ILi0EEESW_SW_EEEEENS5_IJNS4_10UnderscoreESZ_SZ_EEEEENS4_13SM90_TMA_LOADENS4_14ComposedLayoutINS4_7SwizzleILi3ELi4ELi3EEENS4_18smem_ptr_flag_bitsILi8EEENSV_INS5_IJSE_NSA_ILi8EEEEEENS5_IJSB_SE_EEEEEEEvNS4_8identityES12_NS13_INS14_ILi2ELi4ELi3EEES17_NSV_INS5_IJSF_S18_EEENS5_IJSB_SF_EEEEEEEvS1D_EENS_8epilogue10collective18CollectiveEpilogueINS1K_23Sm100TmaWarpSpecializedILi1ELi1ELi64ELb0ELb0EEEJSG_NS5_IJNSV_ISE_SB_EENSV_ISF_SB_EEEEESH_NS5_IJlSB_lEEESH_S1S_NS1K_6fusion15FusionCallbacksIS1O_NS1T_17LinearCombinationISH_fSH_fLNS_15FloatRoundStyleE2EEESG_S1R_JEEENS4_5SM1004TMEM4LOAD26SM100_TMEM_LOAD_32dp32b64xES12_NS13_IS1E_S17_NSV_INS5_IJS18_SF_EEENS5_IJSF_SB_EEEEEEENS4_39AutoVectorizingCopyWithAssumedAlignmentILi128EEENS4_14SM90_TMA_STOREES26_S28_S28_EEEvvEEEEvNT_6ParamsE)
	.align		4
        /*000c*/ 	.word	index@(__assertfail)
	.align		4
        /*0010*/ 	.word	0x00000000
	.align		4
        /*0014*/ 	.word	0xfffffffe
	.align		4
        /*0018*/ 	.word	0x00000000
	.align		4
        /*001c*/ 	.word	0xfffffffd
	.align		4
        /*0020*/ 	.word	0x00000000
	.align		4
        /*0024*/ 	.word	0xfffffffc


//--------------------- .nv.constant4             --------------------------
	.section	.nv.constant4,"a",@progbits
	.align	8
	.align		8
.nv.constant4:
        /*0000*/ 	.dword	__assertfail
	.align		8
        /*0008*/ 	.dword	__unnamed_1
	.align		8
        /*0010*/ 	.dword	__unnamed_2
	.align		8
        /*0018*/ 	.dword	_ZN40_INTERNAL_58db0f6b_4_k_cu_d9a0cff3_341304cuda3std3__45__cpo5beginE
	.align		8
        /*0020*/ 	.dword	_ZN40_INTERNAL_58db0f6b_4_k_cu_d9a0cff3_341304cuda3std3__45__cpo3endE
	.align		8
        /*0028*/ 	.dword	_ZN40_INTERNAL_58db0f6b_4_k_cu_d9a0cff3_341304cuda3std3__45__cpo6cbeginE
	.align		8
        /*0030*/ 	.dword	_ZN40_INTERNAL_58db0f6b_4_k_cu_d9a0cff3_341304cuda3std3__45__cpo4cendE
	.align		8
        /*0038*/ 	.dword	_ZN40_INTERNAL_58db0f6b_4_k_cu_d9a0cff3_341304cuda3std3__442_GLOBAL__N__58db0f6b_4_k_cu_d9a0cff3_341306ignoreE
	.align		8
        /*0040*/ 	.dword	_ZN40_INTERNAL_58db0f6b_4_k_cu_d9a0cff3_341304cuda3std3__419piecewise_constructE
	.align		8
        /*0048*/ 	.dword	_ZN40_INTERNAL_58db0f6b_4_k_cu_d9a0cff3_341304cuda3std3__48in_placeE
	.align		8
        /*0050*/ 	.dword	_ZN40_INTERNAL_58db0f6b_4_k_cu_d9a0cff3_341304cuda3std6ranges3__45__cpo4swapE
	.align		8
        /*0058*/ 	.dword	_ZN40_INTERNAL_58db0f6b_4_k_cu_d9a0cff3_341304cuda3std6ranges3__45__cpo9iter_moveE
	.align		8
        /*0060*/ 	.dword	_ZN40_INTERNAL_58db0f6b_4_k_cu_d9a0cff3_341304cute7productE
	.align		8
        /*0068*/ 	.dword	_ZN40_INTERNAL_58db0f6b_4_k_cu_d9a0cff3_341304cute1_E
	.align		8
        /*0070*/ 	.dword	$str$25
	.align		8
        /*0078*/ 	.dword	$str$26
	.align		8
        /*0080*/ 	.dword	$str$27
	.align		8
        /*0088*/ 	.dword	$str$28


//--------------------- .text._ZN7cutlass13device_kernelINS_4gemm6kernel13GemmUniversalIN4cute5tupleIJiiiiEEENS1_10collective13CollectiveMmaINS1_35MainloopSm100TmaUmmaWarpSpecializedILi17ELi2ELi4ENS5_IJNS4_1CILi1EEESB_SB_EEEEENS5_IJNSA_ILi128EEENSA_ILi64EEESF_EEENS_12float_e4m3_tENS5_IJSB_llEEESH_SI_NS4_8TiledMMAINS4_8MMA_AtomIJNS4_10MMA_TraitsINS4_19SM100_MMA_F8F6F4_SSEJSH_SH_fSE_SF_NS4_17integral_constantINS4_4UMMA5MajorELSP_1EEESQ_NSN_INSO_7ScaleInELSR_0EEESS_EEEEEENS4_6LayoutISC_NS5_IJNSA_ILi0EEESW_SW_EEEEENS5_IJNS4_10UnderscoreESZ_SZ_EEEEENS4_13SM90_TMA_LOADENS4_14ComposedLayoutINS4_7SwizzleILi3ELi4ELi3EEENS4_18smem_ptr_flag_bitsILi8EEENSV_INS5_IJSE_NSA_ILi8EEEEEENS5_IJSB_SE_EEEEEEEvNS4_8identityES12_NS13_INS14_ILi2ELi4ELi3EEES17_NSV_INS5_IJSF_S18_EEENS5_IJSB_SF_EEEEEEEvS1D_EENS_8epilogue10collective18CollectiveEpilogueINS1K_23Sm100TmaWarpSpecializedILi1ELi1ELi64ELb0ELb0EEEJSG_NS5_IJNSV_ISE_SB_EENSV_ISF_SB_EEEEESH_NS5_IJlSB_lEEESH_S1S_NS1K_6fusion15FusionCallbacksIS1O_NS1T_17LinearCombinationISH_fSH_fLNS_15FloatRoundStyleE2EEESG_S1R_JEEENS4_5SM1004TMEM4LOAD26SM100_TMEM_LOAD_32dp32b64xES12_NS13_IS1E_S17_NSV_INS5_IJS18_SF_EEENS5_IJSF_SB_EEEEEEENS4_39AutoVectorizingCopyWithAssumedAlignmentILi128EEENS4_14SM90_TMA_STOREES26_S28_S28_EEEvvEEEEvNT_6ParamsE --------------------------
	.section	.text._ZN7cutlass13device_kernelINS_4gemm6kernel13GemmUniversalIN4cute5tupleIJiiiiEEENS1_10collective13CollectiveMmaINS1_35MainloopSm100TmaUmmaWarpSpecializedILi17ELi2ELi4ENS5_IJNS4_1CILi1EEESB_SB_EEEEENS5_IJNSA_ILi128EEENSA_ILi64EEESF_EEENS_12float_e4m3_tENS5_IJSB_llEEESH_SI_NS4_8TiledMMAINS4_8MMA_AtomIJNS4_10MMA_TraitsINS4_19SM100_MMA_F8F6F4_SSEJSH_SH_fSE_SF_NS4_17integral_constantINS4_4UMMA5MajorELSP_1EEESQ_NSN_INSO_7ScaleInELSR_0EEESS_EEEEEENS4_6LayoutISC_NS5_IJNSA_ILi0EEESW_SW_EEEEENS5_IJNS4_10UnderscoreESZ_SZ_EEEEENS4_13SM90_TMA_LOADENS4_14ComposedLayoutINS4_7SwizzleILi3ELi4ELi3EEENS4_18smem_ptr_flag_bitsILi8EEENSV_INS5_IJSE_NSA_ILi8EEEEEENS5_IJSB_SE_EEEEEEEvNS4_8identityES12_NS13_INS14_ILi2ELi4ELi3EEES17_NSV_INS5_IJSF_S18_EEENS5_IJSB_SF_EEEEEEEvS1D_EENS_8epilogue10collective18CollectiveEpilogueINS1K_23Sm100TmaWarpSpecializedILi1ELi1ELi64ELb0ELb0EEEJSG_NS5_IJNSV_ISE_SB_EENSV_ISF_SB_EEEEESH_NS5_IJlSB_lEEESH_S1S_NS1K_6fusion15FusionCallbacksIS1O_NS1T_17LinearCombinationISH_fSH_fLNS_15FloatRoundStyleE2EEESG_S1R_JEEENS4_5SM1004TMEM4LOAD26SM100_TMEM_LOAD_32dp32b64xES12_NS13_IS1E_S17_NSV_INS5_IJS18_SF_EEENS5_IJSF_SB_EEEEEEENS4_39AutoVectorizingCopyWithAssumedAlignmentILi128EEENS4_14SM90_TMA_STOREES26_S28_S28_EEEvvEEEEvNT_6ParamsE,"ax",@progbits
	.align	128
.text._ZN7cutlass13device_kernelINS_4gemm6kernel13GemmUniversalIN4cute5tupleIJiiiiEEENS1_10collective13CollectiveMmaINS1_35MainloopSm100TmaUmmaWarpSpecializedILi17ELi2ELi4ENS5_IJNS4_1CILi1EEESB_SB_EEEEENS5_IJNSA_ILi128EEENSA_ILi64EEESF_EEENS_12float_e4m3_tENS5_IJSB_llEEESH_SI_NS4_8TiledMMAINS4_8MMA_AtomIJNS4_10MMA_TraitsINS4_19SM100_MMA_F8F6F4_SSEJSH_SH_fSE_SF_NS4_17integral_constantINS4_4UMMA5MajorELSP_1EEESQ_NSN_INSO_7ScaleInELSR_0EEESS_EEEEEENS4_6LayoutISC_NS5_IJNSA_ILi0EEESW_SW_EEEEENS5_IJNS4_10UnderscoreESZ_SZ_EEEEENS4_13SM90_TMA_LOADENS4_14ComposedLayoutINS4_7SwizzleILi3ELi4ELi3EEENS4_18smem_ptr_flag_bitsILi8EEENSV_INS5_IJSE_NSA_ILi8EEEEEENS5_IJSB_SE_EEEEEEEvNS4_8identityES12_NS13_INS14_ILi2ELi4ELi3EEES17_NSV_INS5_IJSF_S18_EEENS5_IJSB_SF_EEEEEEEvS1D_EENS_8epilogue10collective18CollectiveEpilogueINS1K_23Sm100TmaWarpSpecializedILi1ELi1ELi64ELb0ELb0EEEJSG_NS5_IJNSV_ISE_SB_EENSV_ISF_SB_EEEEESH_NS5_IJlSB_lEEESH_S1S_NS1K_6fusion15FusionCallbacksIS1O_NS1T_17LinearCombinationISH_fSH_fLNS_15FloatRoundStyleE2EEESG_S1R_JEEENS4_5SM1004TMEM4LOAD26SM100_TMEM_LOAD_32dp32b64xES12_NS13_IS1E_S17_NSV_INS5_IJS18_SF_EEENS5_IJSF_SB_EEEEEEENS4_39AutoVectorizingCopyWithAssumedAlignmentILi128EEENS4_14SM90_TMA_STOREES26_S28_S28_EEEvvEEEEvNT_6ParamsE:
        .type           _ZN7cutlass13device_kernelINS_4gemm6kernel13GemmUniversalIN4cute5tupleIJiiiiEEENS1_10collective13CollectiveMmaINS1_35MainloopSm100TmaUmmaWarpSpecializedILi17ELi2ELi4ENS5_IJNS4_1CILi1EEESB_SB_EEEEENS5_IJNSA_ILi128EEENSA_ILi64EEESF_EEENS_12float_e4m3_tENS5_IJSB_llEEESH_SI_NS4_8TiledMMAINS4_8MMA_AtomIJNS4_10MMA_TraitsINS4_19SM100_MMA_F8F6F4_SSEJSH_SH_fSE_SF_NS4_17integral_constantINS4_4UMMA5MajorELSP_1EEESQ_NSN_INSO_7ScaleInELSR_0EEESS_EEEEEENS4_6LayoutISC_NS5_IJNSA_ILi0EEESW_SW_EEEEENS5_IJNS4_10UnderscoreESZ_SZ_EEEEENS4_13SM90_TMA_LOADENS4_14ComposedLayoutINS4_7SwizzleILi3ELi4ELi3EEENS4_18smem_ptr_flag_bitsILi8EEENSV_INS5_IJSE_NSA_ILi8EEEEEENS5_IJSB_SE_EEEEEEEvNS4_8identityES12_NS13_INS14_ILi2ELi4ELi3EEES17_NSV_INS5_IJSF_S18_EEENS5_IJSB_SF_EEEEEEEvS1D_EENS_8epilogue10collective18CollectiveEpilogueINS1K_23Sm100TmaWarpSpecializedILi1ELi1ELi64ELb0ELb0EEEJSG_NS5_IJNSV_ISE_SB_EENSV_ISF_SB_EEEEESH_NS5_IJlSB_lEEESH_S1S_NS1K_6fusion15FusionCallbacksIS1O_NS1T_17LinearCombinationISH_fSH_fLNS_15FloatRoundStyleE2EEESG_S1R_JEEENS4_5SM1004TMEM4LOAD26SM100_TMEM_LOAD_32dp32b64xES12_NS13_IS1E_S17_NSV_INS5_IJS18_SF_EEENS5_IJSF_SB_EEEEEEENS4_39AutoVectorizingCopyWithAssumedAlignmentILi128EEENS4_14SM90_TMA_STOREES26_S28_S28_EEEvvEEEEvNT_6ParamsE,@function
        .size           _ZN7cutlass13device_kernelINS_4gemm6kernel13GemmUniversalIN4cute5tupleIJiiiiEEENS1_10collective13CollectiveMmaINS1_35MainloopSm100TmaUmmaWarpSpecializedILi17ELi2ELi4ENS5_IJNS4_1CILi1EEESB_SB_EEEEENS5_IJNSA_ILi128EEENSA_ILi64EEESF_EEENS_12float_e4m3_tENS5_IJSB_llEEESH_SI_NS4_8TiledMMAINS4_8MMA_AtomIJNS4_10MMA_TraitsINS4_19SM100_MMA_F8F6F4_SSEJSH_SH_fSE_SF_NS4_17integral_constantINS4_4UMMA5MajorELSP_1EEESQ_NSN_INSO_7ScaleInELSR_0EEESS_EEEEEENS4_6LayoutISC_NS5_IJNSA_ILi0EEESW_SW_EEEEENS5_IJNS4_10UnderscoreESZ_SZ_EEEEENS4_13SM90_TMA_LOADENS4_14ComposedLayoutINS4_7SwizzleILi3ELi4ELi3EEENS4_18smem_ptr_flag_bitsILi8EEENSV_INS5_IJSE_NSA_ILi8EEEEEENS5_IJSB_SE_EEEEEEEvNS4_8identityES12_NS13_INS14_ILi2ELi4ELi3EEES17_NSV_INS5_IJSF_S18_EEENS5_IJSB_SF_EEEEEEEvS1D_EENS_8epilogue10collective18CollectiveEpilogueINS1K_23Sm100TmaWarpSpecializedILi1ELi1ELi64ELb0ELb0EEEJSG_NS5_IJNSV_ISE_SB_EENSV_ISF_SB_EEEEESH_NS5_IJlSB_lEEESH_S1S_NS1K_6fusion15FusionCallbacksIS1O_NS1T_17LinearCombinationISH_fSH_fLNS_15FloatRoundStyleE2EEESG_S1R_JEEENS4_5SM1004TMEM4LOAD26SM100_TMEM_LOAD_32dp32b64xES12_NS13_IS1E_S17_NSV_INS5_IJS18_SF_EEENS5_IJSF_SB_EEEEEEENS4_39AutoVectorizingCopyWithAssumedAlignmentILi128EEENS4_14SM90_TMA_STOREES26_S28_S28_EEEvvEEEEvNT_6ParamsE,(.L_x_168 - _ZN7cutlass13device_kernelINS_4gemm6kernel13GemmUniversalIN4cute5tupleIJiiiiEEENS1_10collective13CollectiveMmaINS1_35MainloopSm100TmaUmmaWarpSpecializedILi17ELi2ELi4ENS5_IJNS4_1CILi1EEESB_SB_EEEEENS5_IJNSA_ILi128EEENSA_ILi64EEESF_EEENS_12float_e4m3_tENS5_IJSB_llEEESH_SI_NS4_8TiledMMAINS4_8MMA_AtomIJNS4_10MMA_TraitsINS4_19SM100_MMA_F8F6F4_SSEJSH_SH_fSE_SF_NS4_17integral_constantINS4_4UMMA5MajorELSP_1EEESQ_NSN_INSO_7ScaleInELSR_0EEESS_EEEEEENS4_6LayoutISC_NS5_IJNSA_ILi0EEESW_SW_EEEEENS5_IJNS4_10UnderscoreESZ_SZ_EEEEENS4_13SM90_TMA_LOADENS4_14ComposedLayoutINS4_7SwizzleILi3ELi4ELi3EEENS4_18smem_ptr_flag_bitsILi8EEENSV_INS5_IJSE_NSA_ILi8EEEEEENS5_IJSB_SE_EEEEEEEvNS4_8identityES12_NS13_INS14_ILi2ELi4ELi3EEES17_NSV_INS5_IJSF_S18_EEENS5_IJSB_SF_EEEEEEEvS1D_EENS_8epilogue10collective18CollectiveEpilogueINS1K_23Sm100TmaWarpSpecializedILi1ELi1ELi64ELb0ELb0EEEJSG_NS5_IJNSV_ISE_SB_EENSV_ISF_SB_EEEEESH_NS5_IJlSB_lEEESH_S1S_NS1K_6fusion15FusionCallbacksIS1O_NS1T_17LinearCombinationISH_fSH_fLNS_15FloatRoundStyleE2EEESG_S1R_JEEENS4_5SM1004TMEM4LOAD26SM100_TMEM_LOAD_32dp32b64xES12_NS13_IS1E_S17_NSV_INS5_IJS18_SF_EEENS5_IJSF_SB_EEEEEEENS4_39AutoVectorizingCopyWithAssumedAlignmentILi128EEENS4_14SM90_TMA_STOREES26_S28_S28_EEEvvEEEEvNT_6ParamsE)
        .other          _ZN7cutlass13device_kernelINS_4gemm6kernel13GemmUniversalIN4cute5tupleIJiiiiEEENS1_10collective13CollectiveMmaINS1_35MainloopSm100TmaUmmaWarpSpecializedILi17ELi2ELi4ENS5_IJNS4_1CILi1EEESB_SB_EEEEENS5_IJNSA_ILi128EEENSA_ILi64EEESF_EEENS_12float_e4m3_tENS5_IJSB_llEEESH_SI_NS4_8TiledMMAINS4_8MMA_AtomIJNS4_10MMA_TraitsINS4_19SM100_MMA_F8F6F4_SSEJSH_SH_fSE_SF_NS4_17integral_constantINS4_4UMMA5MajorELSP_1EEESQ_NSN_INSO_7ScaleInELSR_0EEESS_EEEEEENS4_6LayoutISC_NS5_IJNSA_ILi0EEESW_SW_EEEEENS5_IJNS4_10UnderscoreESZ_SZ_EEEEENS4_13SM90_TMA_LOADENS4_14ComposedLayoutINS4_7SwizzleILi3ELi4ELi3EEENS4_18smem_ptr_flag_bitsILi8EEENSV_INS5_IJSE_NSA_ILi8EEEEEENS5_IJSB_SE_EEEEEEEvNS4_8identityES12_NS13_INS14_ILi2ELi4ELi3EEES17_NSV_INS5_IJSF_S18_EEENS5_IJSB_SF_EEEEEEEvS1D_EENS_8epilogue10collective18CollectiveEpilogueINS1K_23Sm100TmaWarpSpecializedILi1ELi1ELi64ELb0ELb0EEEJSG_NS5_IJNSV_ISE_SB_EENSV_ISF_SB_EEEEESH_NS5_IJlSB_lEEESH_S1S_NS1K_6fusion15FusionCallbacksIS1O_NS1T_17LinearCombinationISH_fSH_fLNS_15FloatRoundStyleE2EEESG_S1R_JEEENS4_5SM1004TMEM4LOAD26SM100_TMEM_LOAD_32dp32b64xES12_NS13_IS1E_S17_NSV_INS5_IJS18_SF_EEENS5_IJSF_SB_EEEEEEENS4_39AutoVectorizingCopyWithAssumedAlignmentILi128EEENS4_14SM90_TMA_STOREES26_S28_S28_EEEvvEEEEvNT_6ParamsE,@"STO_CUDA_ENTRY STV_DEFAULT"
_ZN7cutlass13device_kernelINS_4gemm6kernel13GemmUniversalIN4cute5tupleIJiiiiEEENS1_10collective13CollectiveMmaINS1_35MainloopSm100TmaUmmaWarpSpecializedILi17ELi2ELi4ENS5_IJNS4_1CILi1EEESB_SB_EEEEENS5_IJNSA_ILi128EEENSA_ILi64EEESF_EEENS_12float_e4m3_tENS5_IJSB_llEEESH_SI_NS4_8TiledMMAINS4_8MMA_AtomIJNS4_10MMA_TraitsINS4_19SM100_MMA_F8F6F4_SSEJSH_SH_fSE_SF_NS4_17integral_constantINS4_4UMMA5MajorELSP_1EEESQ_NSN_INSO_7ScaleInELSR_0EEESS_EEEEEENS4_6LayoutISC_NS5_IJNSA_ILi0EEESW_SW_EEEEENS5_IJNS4_10UnderscoreESZ_SZ_EEEEENS4_13SM90_TMA_LOADENS4_14ComposedLayoutINS4_7SwizzleILi3ELi4ELi3EEENS4_18smem_ptr_flag_bitsILi8EEENSV_INS5_IJSE_NSA_ILi8EEEEEENS5_IJSB_SE_EEEEEEEvNS4_8identityES12_NS13_INS14_ILi2ELi4ELi3EEES17_NSV_INS5_IJSF_S18_EEENS5_IJSB_SF_EEEEEEEvS1D_EENS_8epilogue10collective18CollectiveEpilogueINS1K_23Sm100TmaWarpSpecializedILi1ELi1ELi64ELb0ELb0EEEJSG_NS5_IJNSV_ISE_SB_EENSV_ISF_SB_EEEEESH_NS5_IJlSB_lEEESH_S1S_NS1K_6fusion15FusionCallbacksIS1O_NS1T_17LinearCombinationISH_fSH_fLNS_15FloatRoundStyleE2EEESG_S1R_JEEENS4_5SM1004TMEM4LOAD26SM100_TMEM_LOAD_32dp32b64xES12_NS13_IS1E_S17_NSV_INS5_IJS18_SF_EEENS5_IJSF_SB_EEEEEEENS4_39AutoVectorizingCopyWithAssumedAlignmentILi128EEENS4_14SM90_TMA_STOREES26_S28_S28_EEEvvEEEEvNT_6ParamsE:
[----:B------:R-:W1:Y:S01]  /*0000*/  LDC R1, c[0x0][0x37c] ;  /* 0x0000df00ff017b82 */ /* 0x000e620000000800 */
[----:B------:R-:W2:Y:S01]  /*0010*/  S2R R166, SR_TID.X ;  /* 0x0000000000a67919 */ /* 0x000ea20000002100 */
[----:B------:R-:W3:Y:S01]  /*0020*/  LDCU.64 UR4, c[0x0][0x890] ;  /* 0x00011200ff0477ac */ /* 0x000ee20008000a00 */
[----:B------:R-:W-:Y:S02]  /*0030*/  PRMT R164, RZ, 0x7610, R164 ;  /* 0x00007610ffa47816 */ /* 0x000fe400000000a4 */
[----:B------:R-:W-:Y:S01]  /*0040*/  ELECT P5, URZ, PT ;  /* 0x0000000000ff782f */ /* 0x000fe200038a0000 */
[----:B------:R-:W4:Y:S01]  /*0050*/  LDCU.64 UR40, c[0x0][0x358] ;  /* 0x00006b00ff2877ac */ /* 0x000f220008000a00 */
[----:B---3--:R-:W-:-:S04]  /*0060*/  UISETP.NE.U32.AND UP0, UPT, UR4, URZ, UPT ;  /* 0x000000ff0400728c */ /* 0x008fc8000bf05070 */
[----:B------:R-:W-:Y:S01]  /*0070*/  UISETP.NE.AND.EX UP0, UPT, UR5, URZ, UPT, UP0 ;  /* 0x000000ff0500728c */ /* 0x000fe2000bf05300 */
[----:B--2---:R-:W-:-:S05]  /*0080*/  SHF.R.U32.HI R169, RZ, 0x5, R166 ;  /* 0x00000005ffa97819 */ /* 0x004fca00000116a6 */
[----:B------:R-:W2:Y:S02]  /*0090*/  SHFL.IDX PT, R0, R169, RZ, 0x1f ;  /* 0x00001fffa9007589 */ /* 0x000ea400000e0000 */
[----:B--2---:R-:W-:Y:S01]  /*00a0*/  R2UR UR8, R0 ;  /* 0x00000000000872ca */ /* 0x004fe200000e0000 */
[----:B-1--4-:R-:W-:-:S14]  /*00b0*/  BRA.U UP0, `(.L_x_0) ;  /* 0x00000001002c7547 */ /* 0x012fdc000b800000 */
[----:B------:R-:W1:Y:S02]  /*00c0*/  LDCU.64 UR6, c[0x0][0x888] ;  /* 0x00011100ff0677ac */ /* 0x000e640008000a00 */
[----:B-1----:R-:W-:-:S04]  /*00d0*/  UISETP.NE.U32.AND UP0, UPT, UR6, URZ, UPT ;  /* 0x000000ff0600728c */ /* 0x002fc8000bf05070 */
[----:B------:R-:W-:-:S09]  /*00e0*/  UISETP.NE.AND.EX UP0, UPT, UR7, URZ, UPT, UP0 ;  /* 0x000000ff0700728c */ /* 0x000fd2000bf05300 */
[----:B------:R-:W-:Y:S05]  /*00f0*/  BRA.U !UP0, `(.L_x_1) ;  /* 0x0000000108107547 */ /* 0x000fea000b800000 */
[----:B------:R-:W1:Y:S02]  /*0100*/  LDC.64 R2, c[0x0][0x888] ;  /* 0x00022200ff027b82 */ /* 0x000e640000000a00 */
[----:B-1----:R1:W5:Y:S01]  /*0110*/  LDG.E R81, desc[UR40][R2.64] ;  /* 0x0000002802517981 */ /* 0x002362000c1e1900 */
[----:B------:R-:W-:Y:S01]  /*0120*/  HFMA2 R164, -RZ, RZ, 0, 5.9604644775390625e-08 ;  /* 0x00000001ffa47431 */ /* 0x000fe200000001ff */
[----:B------:R-:W-:Y:S05]  /*0130*/  BRA `(.L_x_0) ;  /* 0x00000000000c7947 */ /* 0x000fea0003800000 */
.L_x_1:
[----:B------:R-:W1:Y:S01]  /*0140*/  LDCU UR6, c[0x0][0x880] ;  /* 0x00011000ff0677ac */ /* 0x000e620008000800 */
[----:B------:R-:W-:Y:S01]  /*0150*/  HFMA2 R164, -RZ, RZ, 0, 5.9604644775390625e-08 ;  /* 0x00000001ffa47431 */ /* 0x000fe200000001ff */
[----:B-1----:R-:W-:-:S07]  /*0160*/  MOV R81, UR6 ;  /* 0x0000000600517c02 */ /* 0x002fce0008000f00 */
.L_x_0:
[----:B------:R-:W2:Y:S02]  /*0170*/  LDCU.64 UR6, c[0x0][0x8b0] ;  /* 0x00011600ff0677ac */ /* 0x000ea40008000a00 */
[----:B--2---:R-:W-:-:S04]  /*0180*/  UISETP.NE.U32.AND UP0, UPT, UR6, URZ, UPT ;  /* 0x000000ff0600728c */ /* 0x004fc8000bf05070 */
[----:B------:R-:W-:-:S09]  /*0190*/  UISETP.NE.AND.EX UP0, UPT, UR7, URZ, UPT, UP0 ;  /* 0x000000ff0700728c */ /* 0x000fd2000bf05300 */
[----:B------:R-:W-:Y:S05]  /*01a0*/  BRA.U UP0, `(.L_x_2) ;  /* 0x0000000100247547 */ /* 0x000fea000b800000 */
[----:B------:R-:W2:Y:S02]  /*01b0*/  LDCU.64 UR6, c[0x0][0x8a8] ;  /* 0x00011500ff0677ac */ /* 0x000ea40008000a00 */
[----:B--2---:R-:W-:-:S04]  /*01c0*/  UISETP.NE.U32.AND UP0, UPT, UR6, URZ, UPT ;  /* 0x000000ff0600728c */ /* 0x004fc8000bf05070 */
[----:B------:R-:W-:-:S09]  /*01d0*/  UISETP.NE.AND.EX UP0, UPT, UR7, URZ, UPT, UP0 ;  /* 0x000000ff0700728c */ /* 0x000fd2000bf05300 */
[----:B------:R-:W-:Y:S05]  /*01e0*/  BRA.U !UP0, `(.L_x_3) ;  /* 0x00000001080c7547 */ /* 0x000fea000b800000 */
[----:B------:R-:W2:Y:S02]  /*01f0*/  LDC.64 R78, c[0x0][0x8a8] ;  /* 0x00022a00ff4e7b82 */ /* 0x000ea40000000a00 */
[----:B--2---:R2:W5:Y:S01]  /*0200*/  LDG.E R78, desc[UR40][R78.64] ;  /* 0x000000284e4e7981 */ /* 0x004562000c1e1900 */
[----:B------:R-:W-:Y:S05]  /*0210*/  BRA `(.L_x_2) ;  /* 0x0000000000087947 */ /* 0x000fea0003800000 */
.L_x_3:
[----:B------:R-:W2:Y:S02]  /*0220*/  LDCU UR6, c[0x0][0x8a0] ;  /* 0x00011400ff0677ac */ /* 0x000ea40008000800 */
[----:B--2---:R-:W-:Y:S02]  /*0230*/  MOV R78, UR6 ;  /* 0x00000006004e7c02 */ /* 0x004fe40008000f00 */
.L_x_2:
[----:B------:R-:W-:Y:S01]  /*0240*/  IMAD.U32 R0, RZ, RZ, UR8 ;  /* 0x00000008ff007e24 */ /* 0x000fe2000f8e00ff */
[----:B------:R-:W-:Y:S04]  /*0250*/  BSSY.RECONVERGENT B0, `(.L_x_4) ;  /* 0x000000c000007945 */ /* 0x000fe80003800200 */
[C---:B------:R-:W-:Y:S02]  /*0260*/  ISETP.NE.OR P1, PT, R0.reuse, 0x1, !P5 ;  /* 0x000000010000780c */ /* 0x040fe40006f25670 */
[----:B------:R-:W-:-:S11]  /*0270*/  ISETP.NE.OR P0, PT, R0, 0x3, !P5 ;  /* 0x000000030000780c */ /* 0x000fd60006f05670 */
[----:B------:R-:W-:Y:S05]  /*0280*/  @P1 BRA `(.L_x_5) ;  /* 0x0000000000201947 */ /* 0x000fea0003800000 */
[----:B------:R-:W3:Y:S02]  /*0290*/  LDCU.64 UR6, c[0x0][0x348] ;  /* 0x00006900ff0677ac */ /* 0x000ee40008000a00 */
[----:B---3--:R-:W-:Y:S02]  /*02a0*/  UIADD3 UR10, UP1, UPT, UR6, 0x80, URZ ;  /* 0x00000080060a7890 */ /* 0x008fe4000ff3e0ff */
[----:B------:R-:W-:Y:S02]  /*02b0*/  UIADD3 UR6, UP0, UPT, UR6, 0x180, URZ ;  /* 0x0000018006067890 */ /* 0x000fe4000ff1e0ff */
[----:B------:R-:W-:Y:S02]  /*02c0*/  UIADD3.X UR11, UPT, UPT, URZ, UR7, URZ, UP1, !UPT ;  /* 0x00000007ff0b7290 */ /* 0x000fe40008ffe4ff */
[----:B------:R-:W-:-:S07]  /*02d0*/  UIADD3.X UR7, UPT, UPT, URZ, UR7, URZ, UP0, !UPT ;  /* 0x00000007ff077290 */ /* 0x000fce00087fe4ff */
[----:B------:R3:W-:Y:S02]  /*02e0*/  UTMACCTL.PF [UR10] ;  /* 0x000000000a0079b9 */ /* 0x0007e40008040000 */
[----:B------:R3:W-:Y:S02]  /*02f0*/  UTMACCTL.PF [UR6] ;  /* 0x00000000060079b9 */ /* 0x0007e40008040000 */
[----:B---3--:R-:W-:Y:S01]  /*0300*/  NOP ;  /* 0x0000000000007918 */ /* 0x008fe20000000000 */
.L_x_5:
[----:B------:R-:W-:Y:S05]  /*0310*/  BSYNC.RECONVERGENT B0 ;  /* 0x0000000000007941 */ /* 0x000fea0003800200 */
.L_x_4:
[----:B------:R-:W-:Y:S04]  /*0320*/  BSSY.RECONVERGENT B0, `(.L_x_6) ;  /* 0x000000a000007945 */ /* 0x000fe80003800200 */
        /* <DEDUP_REMOVED lines=9> */
.L_x_7:
[----:B------:R-:W-:Y:S05]  /*03c0*/  BSYNC.RECONVERGENT B0 ;  /* 0x0000000000007941 */ /* 0x000fea0003800200 */
.L_x_6:
[----:B------:R-:W3:Y:S01]  /*03d0*/  LDCU.64 UR6, c[0x0][0x888] ;  /* 0x00011100ff0677ac */ /* 0x000ee20008000a00 */
[----:B------:R-:W-:Y:S02]  /*03e0*/  UISETP.EQ.U32.AND UP1, UPT, UR4, URZ, UPT ;  /* 0x000000ff0400728c */ /* 0x000fe4000bf22070 */
[----:B------:R-:W-:Y:S02]  /*03f0*/  UPLOP3.LUT UP2, UPT, UPT, UPT, UPT, 0x80, 0x8 ;  /* 0x000000000008789c */ /* 0x000fe40003f4f070 */
[----:B---3--:R-:W-:-:S04]  /*0400*/  UISETP.NE.U32.AND UP0, UPT, UR6, URZ, UPT ;  /* 0x000000ff0600728c */ /* 0x008fc8000bf05070 */
[----:B------:R-:W-:-:S04]  /*0410*/  UISETP.NE.AND.EX UP0, UPT, UR7, URZ, UPT, UP0 ;  /* 0x000000ff0700728c */ /* 0x000fc8000bf05300 */
[----:B------:R-:W-:-:S04]  /*0420*/  UISETP.EQ.OR.EX UP3, UPT, UR5, URZ, !UP0, UP1 ;  /* 0x000000ff0500728c */ /* 0x000fc8000c762710 */
[----:B------:R-:W-:-:S05]  /*0430*/  UP2UR UR44, UPR, URZ, 0x8 ;  /* 0x00000008ff2c7883 */ /* 0x000fca0008000000 */
[----:B------:R-:W-:Y:S07]  /*0440*/  BRA.U !UP3, `(.L_x_8) ;  /* 0x000000010b207547 */ /* 0x000fee000b800000 */
[----:B------:R-:W-:Y:S01]  /*0450*/  UISETP.NE.U32.AND UP2, UPT, UR4, URZ, UPT ;  /* 0x000000ff0400728c */ /* 0x000fe2000bf45070 */
[----:B-----5:R-:W-:Y:S01]  /*0460*/  FSETP.NEU.AND P0, PT, R81, RZ, PT ;  /* 0x000000ff5100720b */ /* 0x020fe20003f0d000 */
[----:B------:R-:W-:Y:S02]  /*0470*/  USEL UR4, URZ, 0xffffffff, UP0 ;  /* 0xffffffffff047887 */ /* 0x000fe40008000000 */
[----:B------:R-:W-:-:S10]  /*0480*/  UISETP.NE.AND.EX UP2, UPT, UR5, URZ, UPT, UP2 ;  /* 0x000000ff0500728c */ /* 0x000fd4000bf45320 */
[----:B------:R-:W-:Y:S01]  /*0490*/  VOTEU.ANY UP1, P0 ;  /* 0x0000000000ff7886 */ /* 0x000fe20000020100 */
[----:B------:R-:W-:-:S04]  /*04a0*/  @!UP2 USEL UR4, URZ, 0xffffffff, UP1 ;  /* 0xffffffffff04a887 */ /* 0x000fc80008800000 */
[----:B------:R-:W-:-:S04]  /*04b0*/  ULOP3.LUT UR4, UR4, 0x1, URZ, 0xc0, !UPT ;  /* 0x0000000104047892 */ /* 0x000fc8000f8ec0ff */
[----:B------:R-:W-:-:S11]  /*04c0*/  UISETP.NE.U32.AND UP2, UPT, UR4, 0x1, UPT ;  /* 0x000000010400788c */ /* 0x000fd6000bf45070 */
.L_x_8:
[----:B-1----:R-:W1:Y:S01]  /*04d0*/  SHFL.IDX PT, R2, R169, RZ, 0x1f ;  /* 0x00001fffa9027589 */ /* 0x002e6200000e0000 */
[----:B------:R-:W-:-:S04]  /*04e0*/  UISETP.NE.AND UP1, UPT, UR8, 0x2, UPT ;  /* 0x000000020800788c */ /* 0x000fc8000bf25270 */
[----:B------:R-:W-:Y:S01]  /*04f0*/  USEL UR13, URZ, 0x1, UP1 ;  /* 0x00000001ff0d7887 */ /* 0x000fe20008800000 */
[----:B-1----:R-:W-:-:S13]  /*0500*/  ISETP.NE.AND P0, PT, R2, RZ, PT ;  /* 0x000000ff0200720c */ /* 0x002fda0003f05270 */
[----:B------:R-:W-:Y:S05]  /*0510*/  @P0 BRA `(.L_x_9) ;  /* 0x0000000000bc0947 */ /* 0x000fea0003800000 */
[----:B------:R-:W-:Y:S01]  /*0520*/  ELECT P0, URZ, PT ;  /* 0x0000000000ff782f */ /* 0x000fe20003800000 */
[----:B------:R-:W-:-:S12]  /*0530*/  BSSY.RECONVERGENT B0, `(.L_x_9) ;  /* 0x000002d000007945 */ /* 0x000fd80003800200 */
[----:B------:R-:W-:Y:S05]  /*0540*/  @!P0 BRA `(.L_x_10) ;  /* 0x0000000000ac8947 */ /* 0x000fea0003800000 */
[----:B------:R-:W1:Y:S01]  /*0550*/  S2UR UR5, SR_CgaCtaId ;  /* 0x00000000000579c3 */ /* 0x000e620000008800 */
[----:B------:R-:W-:Y:S01]  /*0560*/  UMOV UR6, 0x400 ;  /* 0x0000040000067882 */ /* 0x000fe20000000000 */
[----:B------:R-:W-:Y:S01]  /*0570*/  UMOV UR4, 0x1 ;  /* 0x0000000100047882 */ /* 0x000fe20000000000 */
[----:B-1----:R-:W-:Y:S02]  /*0580*/  ULEA UR5, UR5, UR6, 0x18 ;  /* 0x0000000605057291 */ /* 0x002fe4000f8ec0ff */
[----:B------:R-:W-:-:S04]  /*0590*/  UIADD3 UR6, UPT, UPT, -UR4, 0x100000, URZ ;  /* 0x0010000004067890 */ /* 0x000fc8000fffe1ff */
[----:B------:R-:W-:Y:S02]  /*05a0*/  USHF.L.U32 UR7, UR6, 0xb, URZ ;  /* 0x0000000b06077899 */ /* 0x000fe400080006ff */
[----:B------:R-:W-:Y:S01]  /*05b0*/  USHF.L.U32 UR6, UR6, 0x1, URZ ;  /* 0x0000000106067899 */ /* 0x000fe200080006ff */
[----:B------:R-:W1:Y:S11]  /*05c0*/  FENCE.VIEW.ASYNC.S ;  /* 0x00000000000073c6 */ /* 0x000e760000000000 */
[----:B-1----:R1:W3:Y:S01]  /*05d0*/  SYNCS.EXCH.64 URZ, [UR5], UR6 ;  /* 0x0000000605ff75b2 */ /* 0x0022e20008000100 */
[----:B------:R1:W4:Y:S01]  /*05e0*/  SYNCS.EXCH.64 URZ, [UR5+0x88], UR6 ;  /* 0x0000880605ff75b2 */ /* 0x0003220008000100 */
[----:B------:R1:W1:Y:S01]  /*05f0*/  SYNCS.EXCH.64 URZ, [UR5+0x8], UR6 ;  /* 0x0000080605ff75b2 */ /* 0x0002620008000100 */
        /* <DEDUP_REMOVED lines=31> */
[----:B---34-:R-:W-:Y:S01]  /*07f0*/  NOP ;  /* 0x0000000000007918 */ /* 0x018fe20000000000 */
.L_x_10:
[----:B-1----:R-:W-:Y:S05]  /*0800*/  BSYNC.RECONVERGENT B0 ;  /* 0x0000000000007941 */ /* 0x002fea0003800200 */
.L_x_9:
[----:B------:R-:W1:Y:S01]  /*0810*/  SHFL.IDX PT, R2, R169, RZ, 0x1f ;  /* 0x00001fffa9027589 */ /* 0x000e6200000e0000 */
[----:B------:R-:W-:Y:S01]  /*0820*/  NOP ;  /* 0x0000000000007918 */ /* 0x000fe20000000000 */
[----:B-1----:R-:W-:-:S13]  /*0830*/  ISETP.NE.AND P0, PT, R2, 0x1, PT ;  /* 0x000000010200780c */ /* 0x002fda0003f05270 */
[----:B------:R-:W-:Y:S05]  /*0840*/  @P0 BRA `(.L_x_11) ;  /* 0x0000000000400947 */ /* 0x000fea0003800000 */
[----:B------:R-:W1:Y:S01]  /*0850*/  S2UR UR6, SR_CgaCtaId ;  /* 0x00000000000679c3 */ /* 0x000e620000008800 */
[----:B------:R-:W-:Y:S01]  /*0860*/  UMOV UR7, 0x400 ;  /* 0x0000040000077882 */ /* 0x000fe20000000000 */
[----:B------:R-:W-:Y:S01]  /*0870*/  UMOV UR5, 0x20 ;  /* 0x0000002000057882 */ /* 0x000fe20000000000 */
[----:B------:R-:W-:Y:S01]  /*0880*/  UMOV UR4, 0x80 ;  /* 0x0000008000047882 */ /* 0x000fe20000000000 */
[----:B------:R-:W-:-:S04]  /*0890*/  UIADD3 UR10, UPT, UPT, -UR5, 0x100000, URZ ;  /* 0x00100000050a7890 */ /* 0x000fc8000fffe1ff */
[----:B------:R-:W-:Y:S02]  /*08a0*/  USHF.L.U32 UR11, UR10, 0xb, URZ ;  /* 0x0000000b0a0b7899 */ /* 0x000fe400080006ff */
[----:B------:R-:W-:Y:S02]  /*08b0*/  USHF.L.U32 UR10, UR10, 0x1, URZ ;  /* 0x000000010a0a7899 */ /* 0x000fe400080006ff */
[----:B------:R-:W-:-:S04]  /*08c0*/  UIADD3 UR4, UPT, UPT, -UR4, 0x100000, URZ ;  /* 0x0010000004047890 */ /* 0x000fc8000fffe1ff */
[----:B------:R-:W-:Y:S02]  /*08d0*/  USHF.L.U32 UR5, UR4, 0xb, URZ ;  /* 0x0000000b04057899 */ /* 0x000fe400080006ff */
[----:B------:R-:W-:Y:S01]  /*08e0*/  USHF.L.U32 UR4, UR4, 0x1, URZ ;  /* 0x0000000104047899 */ /* 0x000fe200080006ff */
[----:B------:R-:W-:Y:S01]  /*08f0*/  ELECT P0, URZ, PT ;  /* 0x0000000000ff782f */ /* 0x000fe20003800000 */
[----:B-1----:R-:W-:Y:S01]  /*0900*/  ULEA UR6, UR6, UR7, 0x18 ;  /* 0x0000000706067291 */ /* 0x002fe2000f8ec0ff */
[----:B------:R-:W1:Y:S11]  /*0910*/  FENCE.VIEW.ASYNC.S ;  /* 0x00000000000073c6 */ /* 0x000e760000000000 */
[----:B-1----:R1:W3:Y:S01]  /*0920*/  SYNCS.EXCH.64 URZ, [UR6+0x110], UR10 ;  /* 0x0001100a06ff75b2 */ /* 0x0022e20008000100 */
[----:B------:R1:W4:Y:S01]  /*0930*/  SYNCS.EXCH.64 URZ, [UR6+0x118], UR4 ;  /* 0x0001180406ff75b2 */ /* 0x0003220008000100 */
[----:B------:R-:W-:Y:S01]  /*0940*/  NOP ;  /* 0x0000000000007918 */ /* 0x000fe20000000000 */
.L_x_11:
[----:B------:R-:W2:Y:S01]  /*0950*/  SHFL.IDX PT, R2, R169, RZ, 0x1f ;  /* 0x00001fffa9027589 */ /* 0x000ea200000e0000 */
[----:B------:R-:W-:Y:S01]  /*0960*/  NOP ;  /* 0x0000000000007918 */ /* 0x000fe20000000000 */
[----:B--2---:R-:W-:-:S13]  /*0970*/  ISETP.NE.AND P0, PT, R2, 0x3, PT ;  /* 0x000000030200780c */ /* 0x004fda0003f05270 */
[----:B------:R-:W-:Y:S05]  /*0980*/  @P0 BRA `(.L_x_12) ;  /* 0x0000000000300947 */ /* 0x000fea0003800000 */
[----:B-1----:R-:W1:Y:S01]  /*0990*/  S2UR UR5, SR_CgaCtaId ;  /* 0x00000000000579c3 */ /* 0x002e620000008800 */
[----:B------:R-:W-:Y:S01]  /*09a0*/  UMOV UR6, 0x400 ;  /* 0x0000040000067882 */ /* 0x000fe20000000000 */
[----:B------:R-:W-:Y:S01]  /*09b0*/  UMOV UR4, 0x20 ;  /* 0x0000002000047882 */ /* 0x000fe20000000000 */
[----:B------:R-:W-:Y:S01]  /*09c0*/  ELECT P0, URZ, PT ;  /* 0x0000000000ff782f */ /* 0x000fe20003800000 */
[----:B-1----:R-:W-:Y:S02]  /*09d0*/  ULEA UR5, UR5, UR6, 0x18 ;  /* 0x0000000605057291 */ /* 0x002fe4000f8ec0ff */
[----:B------:R-:W-:-:S04]  /*09e0*/  UIADD3 UR6, UPT, UPT, -UR4, 0x100000, URZ ;  /* 0x0010000004067890 */ /* 0x000fc8000fffe1ff */
[----:B------:R-:W-:Y:S02]  /*09f0*/  USHF.L.U32 UR7, UR6, 0xb, URZ ;  /* 0x0000000b06077899 */ /* 0x000fe400080006ff */
[----:B------:R-:W-:Y:S01]  /*0a00*/  USHF.L.U32 UR6, UR6, 0x1, URZ ;  /* 0x0000000106067899 */ /* 0x000fe200080006ff */
[----:B------:R-:W1:Y:S11]  /*0a10*/  FENCE.VIEW.ASYNC.S ;  /* 0x00000000000073c6 */ /* 0x000e760000000000 */
[----:B-1----:R2:W1:Y:S01]  /*0a20*/  SYNCS.EXCH.64 URZ, [UR5+0x120], UR6 ;  /* 0x0001200605ff75b2 */ /* 0x0024620008000100 */
[----:B------:R2:W1:Y:S02]  /*0a30*/  SYNCS.EXCH.64 URZ, [UR5+0x128], UR6 ;  /* 0x0001280605ff75b2 */ /* 0x0004640008000100 */
[----:B--2---:R-:W-:Y:S01]  /*0a40*/  NOP ;  /* 0x0000000000007918 */ /* 0x004fe20000000000 */
.L_x_12:
[----:B------:R-:W2:Y:S01]  /*0a50*/  SHFL.IDX PT, R2, R169, RZ, 0x1f ;  /* 0x00001fffa9027589 */ /* 0x000ea200000e0000 */
[----:B------:R-:W-:Y:S01]  /*0a60*/  NOP ;  /* 0x0000000000007918 */ /* 0x000fe20000000000 */
[----:B--2---:R-:W-:-:S13]  /*0a70*/  ISETP.NE.AND P0, PT, R2, 0x4, PT ;  /* 0x000000040200780c */ /* 0x004fda0003f05270 */
[----:B------:R-:W-:Y:S05]  /*0a80*/  @P0 BRA `(.L_x_13) ;  /* 0x00000000004c0947 */ /* 0x000fea0003800000 */
[----:B-1----:R-:W1:Y:S01]  /*0a90*/  S2UR UR5, SR_CgaCtaId ;  /* 0x00000000000579c3 */ /* 0x002e620000008800 */
[----:B------:R-:W-:Y:S01]  /*0aa0*/  UMOV UR7, 0x100 ;  /* 0x0000010000077882 */ /* 0x000fe20000000000 */
[----:B------:R-:W-:Y:S01]  /*0ab0*/  UMOV UR6, 0x400 ;  /* 0x0000040000067882 */ /* 0x000fe20000000000 */
[----:B------:R-:W-:Y:S01]  /*0ac0*/  USEL UR7, UR7, 0xe0, UP2 ;  /* 0x000000e007077887 */ /* 0x000fe20009000000 */
[----:B------:R-:W-:Y:S01]  /*0ad0*/  UMOV UR4, 0x1 ;  /* 0x0000000100047882 */ /* 0x000fe20000000000 */
[----:B------:R-:W-:Y:S01]  /*0ae0*/  ELECT P0, URZ, PT ;  /* 0x0000000000ff782f */ /* 0x000fe20003800000 */
[----:B------:R-:W-:-:S04]  /*0af0*/  UIADD3 UR10, UPT, UPT, -UR4, 0x100000, URZ ;  /* 0x00100000040a7890 */ /* 0x000fc8000fffe1ff */
[----:B------:R-:W-:Y:S02]  /*0b00*/  USHF.L.U32 UR11, UR10, 0xb, URZ ;  /* 0x0000000b0a0b7899 */ /* 0x000fe400080006ff */
[----:B------:R-:W-:Y:S02]  /*0b10*/  USHF.L.U32 UR10, UR10, 0x1, URZ ;  /* 0x000000010a0a7899 */ /* 0x000fe400080006ff */
[----:B-1----:R-:W-:Y:S02]  /*0b20*/  ULEA UR5, UR5, UR6, 0x18 ;  /* 0x0000000605057291 */ /* 0x002fe4000f8ec0ff */
[----:B------:R-:W-:-:S04]  /*0b30*/  UIADD3 UR6, UPT, UPT, -UR7, 0x100000, URZ ;  /* 0x0010000007067890 */ /* 0x000fc8000fffe1ff */
[----:B------:R-:W-:Y:S02]  /*0b40*/  USHF.L.U32 UR7, UR6, 0xb, URZ ;  /* 0x0000000b06077899 */ /* 0x000fe400080006ff */
[----:B------:R-:W-:Y:S01]  /*0b50*/  USHF.L.U32 UR6, UR6, 0x1, URZ ;  /* 0x0000000106067899 */ /* 0x000fe200080006ff */
[----:B------:R-:W1:Y:S03]  /*0b60*/  FENCE.VIEW.ASYNC.S ;  /* 0x00000000000073c6 */ /* 0x000e660000000000 */
[----:B-1----:R2:W1:Y:S08]  /*0b70*/  SYNCS.EXCH.64 URZ, [UR5+0x130], UR10 ;  /* 0x0001300a05ff75b2 */ /* 0x0024700008000100 */
[----:B------:R2:W1:Y:S01]  /*0b80*/  SYNCS.EXCH.64 URZ, [UR5+0x140], UR6 ;  /* 0x0001400605ff75b2 */ /* 0x0004620008000100 */
[----:B------:R2:W1:Y:S01]  /*0b90*/  SYNCS.EXCH.64 URZ, [UR5+0x138], UR10 ;  /* 0x0001380a05ff75b2 */ /* 0x0004620008000100 */
[----:B------:R2:W1:Y:S02]  /*0ba0*/  SYNCS.EXCH.64 URZ, [UR5+0x148], UR6 ;  /* 0x0001480605ff75b2 */ /* 0x0004640008000100 */
[----:B--2---:R-:W-:Y:S01]  /*0bb0*/  NOP ;  /* 0x0000000000007918 */ /* 0x004fe20000000000 */
.L_x_13:
[----:B------:R-:W2:Y:S01]  /*0bc0*/  SHFL.IDX PT, R2, R169, RZ, 0x1f ;  /* 0x00001fffa9027589 */ /* 0x000ea200000e0000 */
[----:B------:R-:W-:Y:S01]  /*0bd0*/  NOP ;  /* 0x0000000000007918 */ /* 0x000fe20000000000 */
[----:B--2---:R-:W-:-:S13]  /*0be0*/  ISETP.NE.AND P0, PT, R2, 0x5, PT ;  /* 0x000000050200780c */ /* 0x004fda0003f05270 */
[----:B------:R-:W-:Y:S05]  /*0bf0*/  @P0 BRA `(.L_x_14) ;  /* 0x0000000000580947 */ /* 0x000fea0003800000 */
[----:B-1----:R-:W1:Y:S01]  /*0c00*/  S2UR UR6, SR_CgaCtaId ;  /* 0x00000000000679c3 */ /* 0x002e620000008800 */
        /* <DEDUP_REMOVED lines=12> */
[----:B-1----:R2:W1:Y:S01]  /*0cd0*/  SYNCS.EXCH.64 URZ, [UR6+0x150], UR10 ;  /* 0x0001500a06ff75b2 */ /* 0x0024620008000100 */
[----:B------:R2:W1:Y:S01]  /*0ce0*/  SYNCS.EXCH.64 URZ, [UR6+0x170], UR4 ;  /* 0x0001700406ff75b2 */ /* 0x0004620008000100 */
[----:B------:R2:W1:Y:S01]  /*0cf0*/  SYNCS.EXCH.64 URZ, [UR6+0x158], UR10 ;  /* 0x0001580a06ff75b2 */ /* 0x0004620008000100 */
[----:B------:R2:W1:Y:S01]  /*0d00*/  SYNCS.EXCH.64 URZ, [UR6+0x178], UR4 ;  /* 0x0001780406ff75b2 */ /* 0x0004620008000100 */
[----:B------:R2:W1:Y:S01]  /*0d10*/  SYNCS.EXCH.64 URZ, [UR6+0x160], UR10 ;  /* 0x0001600a06ff75b2 */ /* 0x0004620008000100 */
[----:B------:R2:W1:Y:S01]  /*0d20*/  SYNCS.EXCH.64 URZ, [UR6+0x180], UR4 ;  /* 0x0001800406ff75b2 */ /* 0x0004620008000100 */
[----:B------:R2:W1:Y:S01]  /*0d30*/  SYNCS.EXCH.64 URZ, [UR6+0x168], UR10 ;  /* 0x0001680a06ff75b2 */ /* 0x0004620008000100 */
[----:B------:R2:W1:Y:S02]  /*0d40*/  SYNCS.EXCH.64 URZ, [UR6+0x188], UR4 ;  /* 0x0001880406ff75b2 */ /* 0x0004640008000100 */
[----:B--2---:R-:W-:Y:S01]  /*0d50*/  NOP ;  /* 0x0000000000007918 */ /* 0x004fe20000000000 */
.L_x_14:
        /* <DEDUP_REMOVED lines=14> */
[----:B------:R2:W1:Y:S01]  /*0e40*/  SYNCS.EXCH.64 URZ, [UR5+0x1a0], UR6 ;  /* 0x0001a00605ff75b2 */ /* 0x0004620008000100 */
[----:B------:R2:W1:Y:S01]  /*0e50*/  SYNCS.EXCH.64 URZ, [UR5+0x198], UR6 ;  /* 0x0001980605ff75b2 */ /* 0x0004620008000100 */
[----:B------:R2:W1:Y:S02]  /*0e60*/  SYNCS.EXCH.64 URZ, [UR5+0x1a8], UR6 ;  /* 0x0001a80605ff75b2 */ /* 0x0004640008000100 */
[----:B--2---:R-:W-:Y:S01]  /*0e70*/  NOP ;  /* 0x0000000000007918 */ /* 0x004fe20000000000 */
.L_x_15:
[----:B-1----:R-:W1:Y:S01]  /*0e80*/  S2UR UR5, SR_CTAID.X ;  /* 0x00000000000579c3 */ /* 0x002e620000002500 */
[----:B------:R-:W-:-:S05]  /*0e90*/  CS2R.32 R165, SR_CgaSize ;  /* 0x0000000000a57805 */ /* 0x000fca0000008a00 */
[----:B------:R-:W-:-:S05]  /*0ea0*/  IMAD R165, R165, -0xa0, RZ ;  /* 0xffffff60a5a57824 */ /* 0x000fca00078e02ff */
[----:B------:R-:W-:-:S14]  /*0eb0*/  R2UR UR7, R165 ;  /* 0x00000000a50772ca */ /* 0x000fdc00000e0000 */
[----:B------:R-:W2:Y:S01]  /*0ec0*/  LDCU UR7, c[0x0][UR7+0x2b0] ;  /* 0x00005600070777ac */ /* 0x000ea20008000800 */
[----:B------:R-:W-:Y:S01]  /*0ed0*/  NOP ;  /* 0x0000000000007918 */ /* 0x000fe20000000000 */
[----:B------:R-:W-:-:S05]  /*0ee0*/  CS2R.32 R165, SR_CgaSize ;  /* 0x0000000000a57805 */ /* 0x000fca0000008a00 */
[----:B------:R-:W-:-:S05]  /*0ef0*/  IMAD R165, R165, -0xa0, RZ ;  /* 0xffffff60a5a57824 */ /* 0x000fca00078e02ff */
[----:B------:R-:W-:-:S14]  /*0f00*/  R2UR UR6, R165 ;  /* 0x00000000a50672ca */ /* 0x000fdc00000e0000 */
[----:B------:R-:W3:Y:S01]  /*0f10*/  LDCU UR6, c[0x0][UR6+0x2b4] ;  /* 0x00005680060677ac */ /* 0x000ee20008000800 */
[----:B------:R-:W4:Y:S08]  /*0f20*/  S2UR UR4, SR_CTAID.Y ;  /* 0x00000000000479c3 */ /* 0x000f300000002600 */
[----:B------:R-:W3:Y:S01]  /*0f30*/  LDC R9, c[0x0][0xb24] ;  /* 0x0002c900ff097b82 */ /* 0x000ee20000000800 */
[----:B-1----:R-:W-:-:S02]  /*0f40*/  I2FP.F32.U32 R5, UR5 ;  /* 0x0000000500057c45 */ /* 0x002fc40008201000 */
[----:B------:R-:W-:-:S05]  /*0f50*/  CS2R.32 R3, SR_CgaSize ;  /* 0x0000000000037805 */ /* 0x000fca0000008a00 */
[----:B------:R-:W-:-:S06]  /*0f60*/  IMAD R3, R3, -0xa0, RZ ;  /* 0xffffff6003037824 */ /* 0x000fcc00078e02ff */
[----:B------:R-:W1:Y:S01]  /*0f70*/  LDC R3, c[0x0][R3+0x2a0] ;  /* 0x0000a80003037b82 */ /* 0x000e620000000800 */
[----:B------:R-:W-:Y:S01]  /*0f80*/  MOV R165, UR5 ;  /* 0x0000000500a57c02 */ /* 0x000fe20008000f00 */
[----:B--2---:R-:W-:Y:S01]  /*0f90*/  FMUL R5, R5, UR7 ;  /* 0x0000000705057c20 */ /* 0x004fe20008400000 */
[----:B----4-:R-:W-:Y:S02]  /*0fa0*/  I2FP.F32.U32 R4, UR4 ;  /* 0x0000000400047c45 */ /* 0x010fe40008201000 */
[----:B------:R-:W-:-:S05]  /*0fb0*/  CS2R.32 R2, SR_CgaSize ;  /* 0x0000000000027805 */ /* 0x000fca0000008a00 */
[----:B------:R-:W-:-:S06]  /*0fc0*/  IMAD R2, R2, -0xa0, RZ ;  /* 0xffffff6002027824 */ /* 0x000fcc00078e02ff */
[----:B------:R-:W2:Y:S01]  /*0fd0*/  LDC R2, c[0x0][R2+0x2a4] ;  /* 0x0000a90002027b82 */ /* 0x000ea20000000800 */
[----:B------:R-:W4:Y:S01]  /*0fe0*/  F2I.U32.TRUNC.NTZ R154, R5 ;  /* 0x00000005009a7305 */ /* 0x000f22000020f000 */
[----:B------:R-:W-:Y:S01]  /*0ff0*/  MOV R155, UR4 ;  /* 0x00000004009b7c02 */ /* 0x000fe20008000f00 */
[----:B---3--:R-:W-:-:S05]  /*1000*/  FMUL R4, R4, UR6 ;  /* 0x0000000604047c20 */ /* 0x008fca0008400000 */
[----:B------:R-:W-:Y:S01]  /*1010*/  BAR.SYNC.DEFER_BLOCKING 0x0 ;  /* 0x0000000000007b1d */ /* 0x000fe20000010000 */
[----:B------:R-:W-:-:S05]  /*1020*/  ISETP.GE.AND P0, PT, R9, 0x1, PT ;  /* 0x000000010900780c */ /* 0x000fca0003f06270 */
[----:B------:R-:W3:Y:S02]  /*1030*/  F2I.U32.TRUNC.NTZ R143, R4 ;  /* 0x00000004008f7305 */ /* 0x000ee4000020f000 */
[----:B------:R-:W2:Y:S01]  /*1040*/  S2UR UR36, SR_CTAID.Z ;  /* 0x00000000002479c3 */ /* 0x000ea20000002700 */
[----:B----4-:R-:W-:-:S05]  /*1050*/  IADD3 R154, PT, PT, -R154, RZ, RZ ;  /* 0x000000ff9a9a7210 */ /* 0x010fca0007ffe1ff */
[----:B-1----:R-:W-:Y:S01]  /*1060*/  IMAD R154, R3, R154, UR5 ;  /* 0x00000005039a7e24 */ /* 0x002fe2000f8e029a */
[----:B---3--:R-:W-:-:S05]  /*1070*/  IADD3 R143, PT, PT, -R143, RZ, RZ ;  /* 0x000000ff8f8f7210 */ /* 0x008fca0007ffe1ff */
[----:B--2---:R-:W-:Y:S01]  /*1080*/  IMAD R143, R2, R143, UR4 ;  /* 0x00000004028f7e24 */ /* 0x004fe2000f8e028f */
[----:B------:R-:W-:Y:S06]  /*1090*/  @!P0 BRA `(.L_x_16) ;  /* 0x0000000000b88947 */ /* 0x000fec0003800000 */
[----:B------:R-:W1:Y:S01]  /*10a0*/  LDC.64 R4, c[0x0][0xb18] ;  /* 0x0002c600ff047b82 */ /* 0x000e620000000a00 */
[----:B------:R-:W-:-:S07]  /*10b0*/  ISETP.NE.AND P0, PT, R9, 0x1, PT ;  /* 0x000000010900780c */ /* 0x000fce0003f05270 */
[----:B------:R-:W2:Y:S08]  /*10c0*/  LDC R10, c[0x0][0xb0c] ;  /* 0x0002c300ff0a7b82 */ /* 0x000eb00000000800 */
[----:B------:R-:W3:Y:S08]  /*10d0*/  LDC R11, c[0x0][0x370] ;  /* 0x0000dc00ff0b7b82 */ /* 0x000ef00000000800 */
[----:B------:R-:W4:Y:S01]  /*10e0*/  LDC R12, c[0x0][0x374] ;  /* 0x0000dd00ff0c7b82 */ /* 0x000f220000000800 */
[----:B-1----:R-:W-:-:S07]  /*10f0*/  ISETP.NE.AND P1, PT, R4, 0x1, PT ;  /* 0x000000010400780c */ /* 0x002fce0003f25270 */
[----:B------:R-:W3:Y:S01]  /*1100*/  LDC.64 R6, c[0x0][0xb10] ;  /* 0x0002c400ff067b82 */ /* 0x000ee20000000a00 */
[----:B--2---:R-:W-:-:S07]  /*1110*/  ISETP.NE.AND P2, PT, R10, 0x1, PT ;  /* 0x000000010a00780c */ /* 0x004fce0003f45270 */
[----:B------:R-:W1:Y:S08]  /*1120*/  LDC R8, c[0x0][0xb20] ;  /* 0x0002c800ff087b82 */ /* 0x000e700000000800 */
[----:B------:R-:W2:Y:S01]  /*1130*/  LDC.64 R2, c[0x0][0xb28] ;  /* 0x0002ca00ff027b82 */ /* 0x000ea20000000a00 */
[----:B----4-:R-:W-:-:S04]  /*1140*/  IMAD.HI.U32 R13, R12, R5, RZ ;  /* 0x000000050c0d7227 */ /* 0x010fc800078e00ff */
[----:B------:R-:W-:-:S04]  /*1150*/  IMAD.HI.U32 R5, R155, R5, RZ ;  /* 0x000000059b057227 */ /* 0x000fc800078e00ff */
[----:B---3--:R-:W-:-:S04]  /*1160*/  IMAD.HI.U32 R14, R11, R6, RZ ;  /* 0x000000060b0e7227 */ /* 0x008fc800078e00ff */
[----:B------:R-:W-:Y:S01]  /*1170*/  IMAD.HI.U32 R16, R165, R6, RZ ;  /* 0x00000006a5107227 */ /* 0x000fe200078e00ff */
[-C--:B------:R-:W-:Y:S02]  /*1180*/  @P2 SHF.R.U32.HI R11, RZ, R7.reuse, R14 ;  /* 0x00000007ff0b2219 */ /* 0x080fe4000001160e */
[-C--:B-1----:R-:W-:Y:S02]  /*1190*/  @P1 SHF.R.U32.HI R12, RZ, R8.reuse, R13 ;  /* 0x00000008ff0c1219 */ /* 0x082fe4000001160d */
[----:B------:R-:W-:Y:S02]  /*11a0*/  SHF.R.U32.HI R8, RZ, R8, R5 ;  /* 0x00000008ff087219 */ /* 0x000fe40000011605 */
[----:B------:R-:W-:Y:S02]  /*11b0*/  SHF.R.U32.HI R16, RZ, R7, R16 ;  /* 0x00000007ff107219 */ /* 0x000fe40000011610 */
[----:B------:R-:W-:Y:S01]  /*11c0*/  SEL R5, R155, R8, !P1 ;  /* 0x000000089b057207 */ /* 0x000fe20004800000 */
[----:B--2---:R-:W-:Y:S01]  /*11d0*/  IMAD.HI.U32 R14, R12, R2, RZ ;  /* 0x000000020c0e7227 */ /* 0x004fe200078e00ff */
[----:B------:R-:W-:-:S03]  /*11e0*/  SEL R7, R165, R16, !P2 ;  /* 0x00000010a5077207 */ /* 0x000fc60005000000 */
[----:B------:R-:W-:Y:S01]  /*11f0*/  IMAD.HI.U32 R6, R11, R2, RZ ;  /* 0x000000020b067227 */ /* 0x000fe200078e00ff */
[----:B------:R-:W-:-:S04]  /*1200*/  @P0 SHF.R.U32.HI R12, RZ, R3, R14 ;  /* 0x00000003ff0c0219 */ /* 0x000fc8000001160e */
[----:B------:R-:W-:Y:S01]  /*1210*/  @P0 SHF.R.U32.HI R11, RZ, R3, R6 ;  /* 0x00000003ff0b0219 */ /* 0x000fe20000011606 */
[----:B------:R-:W-:-:S04]  /*1220*/  IMAD R12, R12, R9, RZ ;  /* 0x000000090c0c7224 */ /* 0x000fc800078e02ff */
[----:B------:R-:W-:Y:S01]  /*1230*/  IMAD R6, R11, R9, RZ ;  /* 0x000000090b067224 */ /* 0x000fe200078e02ff */
[----:B------:R-:W-:-:S04]  /*1240*/  ISETP.GE.AND P1, PT, R5, R12, PT ;  /* 0x0000000c0500720c */ /* 0x000fc80003f26270 */
[----:B------:R-:W-:Y:S01]  /*1250*/  ISETP.GE.OR P1, PT, R7, R6, P1 ;  /* 0x000000060700720c */ /* 0x000fe20000f26670 */
[----:B------:R-:W-:-:S05]  /*1260*/  IMAD.HI.U32 R6, R5, R2, RZ ;  /* 0x0000000205067227 */ /* 0x000fca00078e00ff */
[----:B------:R-:W-:-:S04]  /*1270*/  SHF.R.U32.HI R6, RZ, R3, R6 ;  /* 0x00000003ff067219 */ /* 0x000fc80000011606 */
[----:B------:R-:W-:-:S03]  /*1280*/  SEL R6, R5, R6, !P0 ;  /* 0x0000000605067207 */ /* 0x000fc60004000000 */
[----:B------:R-:W-:Y:S01]  /*1290*/  @!P1 IMAD.HI.U32 R8, R7, R2, RZ ;  /* 0x0000000207089227 */ /* 0x000fe200078e00ff */
[----:B------:R-:W-:-:S04]  /*12a0*/  IADD3 R2, PT, PT, -R6, RZ, RZ ;  /* 0x000000ff06027210 */ /* 0x000fc80007ffe1ff */
[----:B------:R-:W-:Y:S01]  /*12b0*/  @!P1 SHF.R.U32.HI R8, RZ, R3, R8 ;  /* 0x00000003ff089219 */ /* 0x000fe20000011608 */
[----:B------:R-:W-:-:S03]  /*12c0*/  IMAD R2, R9, R2, R5 ;  /* 0x0000000209027224 */ /* 0x000fc600078e0205 */
[----:B------:R-:W-:Y:S02]  /*12d0*/  @!P1 SEL R3, R7, R8, !P0 ;  /* 0x0000000807039207 */ /* 0x000fe40004000000 */
[----:B------:R-:W-:-:S03]  /*12e0*/  IADD3 R8, PT, PT, -R5, RZ, RZ ;  /* 0x000000ff05087210 */ /* 0x000fc60007ffe1ff */
[--C-:B------:R-:W-:Y:S02]  /*12f0*/  @!P1 IMAD.IADD R6, R6, 0x1, -R3.reuse ;  /* 0x0000000106069824 */ /* 0x100fe400078e0a03 */
[----:B------:R-:W-:Y:S01]  /*1300*/  @!P1 IMAD R3, R2, R11, R3 ;  /* 0x0000000b02039224 */ /* 0x000fe200078e0203 */
[----:B------:R-:W-:Y:S01]  /*1310*/  IADD3 R2, PT, PT, -R7, RZ, RZ ;  /* 0x000000ff07027210 */ /* 0x000fe20007ffe1ff */
[----:B------:R-:W-:Y:S02]  /*1320*/  @!P1 IMAD R5, R6, R9, R7 ;  /* 0x0000000906059224 */ /* 0x000fe400078e0207 */
[----:B------:R-:W-:Y:S02]  /*1330*/  IMAD R8, R4, R8, R155 ;  /* 0x0000000804087224 */ /* 0x000fe400078e029b */
[----:B------:R-:W-:Y:S02]  /*1340*/  @!P1 IMAD.MOV.U32 R7, RZ, RZ, R3 ;  /* 0x000000ffff079224 */ /* 0x000fe400078e0003 */
[----:B------:R-:W-:-:S02]  /*1350*/  IMAD R2, R10, R2, R165 ;  /* 0x000000020a027224 */ /* 0x000fc400078e02a5 */
[----:B------:R-:W-:Y:S02]  /*1360*/  IMAD R155, R5, R4, R8 ;  /* 0x00000004059b7224 */ /* 0x000fe400078e0208 */
[----:B------:R-:W-:Y:S02]  /*1370*/  IMAD R165, R7, R10, R2 ;  /* 0x0000000a07a57224 */ /* 0x000fe400078e0202 */
.L_x_16:
[----:B------:R-:W1:Y:S01]  /*1380*/  LDCU UR4, c[0x0][0xb30] ;  /* 0x00016600ff0477ac */ /* 0x000e620008000800 */
[----:B------:R-:W2:Y:S08]  /*1390*/  S2UR UR37, SR_CgaCtaId ;  /* 0x00000000002579c3 */ /* 0x000eb00000008800 */
[----:B------:R-:W3:Y:S01]  /*13a0*/  LDC R72, c[0x0][0xb24] ;  /* 0x0002c900ff487b82 */ /* 0x000ee20000000800 */
[----:B-1----:R-:W-:-:S09]  /*13b0*/  UISETP.NE.AND UP1, UPT, UR4, 0x1, UPT ;  /* 0x000000010400788c */ /* 0x002fd2000bf25270 */
[----:B--2---:R-:W-:Y:S05]  /*13c0*/  BRA.U UP1, `(.L_x_17) ;  /* 0x0000000101407547 */ /* 0x004fea000b800000 */
[----:B------:R-:W1:Y:S08]  /*13d0*/  LDC.64 R4, c[0x0][0xb10] ;  /* 0x0002c400ff047b82 */ /* 0x000e700000000a00 */
[----:B------:R-:W2:Y:S08]  /*13e0*/  LDC.64 R2, c[0x0][0xb18] ;  /* 0x0002c600ff027b82 */ /* 0x000eb00000000a00 */
[----:B------:R-:W4:Y:S08]  /*13f0*/  LDC R6, c[0x0][0xb20] ;  /* 0x0002c800ff067b82 */ /* 0x000f300000000800 */
[----:B------:R-:W3:Y:S01]  /*1400*/  LDC R8, c[0x0][0xb0c] ;  /* 0x0002c300ff087b82 */ /* 0x000ee20000000800 */
[----:B-1----:R-:W-:-:S05]  /*1410*/  IMAD.HI.U32 R4, R165, R4, RZ ;  /* 0x00000004a5047227 */ /* 0x002fca00078e00ff */
[----:B------:R-:W-:Y:S01]  /*1420*/  SHF.R.U32.HI R4, RZ, R5, R4 ;  /* 0x00000005ff047219 */ /* 0x000fe20000011604 */
[----:B--2---:R-:W-:Y:S01]  /*1430*/  IMAD.HI.U32 R3, R155, R3, RZ ;  /* 0x000000039b037227 */ /* 0x004fe200078e00ff */
[----:B------:R-:W-:-:S04]  /*1440*/  ISETP.NE.AND P0, PT, R2, 0x1, PT ;  /* 0x000000010200780c */ /* 0x000fc80003f05270 */
[----:B----4-:R-:W-:-:S04]  /*1450*/  SHF.R.U32.HI R6, RZ, R6, R3 ;  /* 0x00000006ff067219 */ /* 0x010fc80000011603 */
[----:B------:R-:W-:Y:S02]  /*1460*/  SEL R3, R155, R6, !P0 ;  /* 0x000000069b037207 */ /* 0x000fe40004000000 */
[----:B---3--:R-:W-:-:S04]  /*1470*/  ISETP.NE.AND P1, PT, R8, 0x1, PT ;  /* 0x000000010800780c */ /* 0x008fc80003f25270 */
[----:B------:R-:W-:-:S05]  /*1480*/  SEL R4, R165, R4, !P1 ;  /* 0x00000004a5047207 */ /* 0x000fca0004800000 */
[----:B------:R-:W-:Y:S02]  /*1490*/  IMAD.IADD R5, R3, 0x1, -R4 ;  /* 0x0000000103057824 */ /* 0x000fe400078e0a04 */
[----:B------:R-:W-:Y:S02]  /*14a0*/  IMAD.IADD R3, R4, 0x1, -R3 ;  /* 0x0000000104037824 */ /* 0x000fe400078e0a03 */
[----:B------:R-:W-:Y:S02]  /*14b0*/  IMAD R165, R5, R8, R165 ;  /* 0x0000000805a57224 */ /* 0x000fe400078e02a5 */
[----:B------:R-:W-:-:S07]  /*14c0*/  IMAD R155, R3, R2, R155 ;  /* 0x00000002039b7224 */ /* 0x000fce00078e029b */
.L_x_17:
[----:B------:R-:W-:Y:S01]  /*14d0*/  BAR.SYNC.DEFER_BLOCKING 0x0 ;  /* 0x0000000000007b1d */ /* 0x000fe20000010000 */
[----:B------:R-:W-:Y:S01]  /*14e0*/  UISETP.NE.AND UP1, UPT, UR8, 0x2, UPT ;  /* 0x000000020800788c */ /* 0x000fe2000bf25270 */
[----:B------:R-:W-:Y:S02]  /*14f0*/  ISETP.NE.OR P5, PT, R0, 0x2, !P5 ;  /* 0x000000020000780c */ /* 0x000fe40006fa5670 */
[----:B------:R-:W-:-:S06]  /*1500*/  LOP3.LUT R2, R166, 0x1f, RZ, 0xc0, !PT ;  /* 0x0000001fa6027812 */ /* 0x000fcc00078ec0ff */
[----:B------:R-:W-:Y:S05]  /*1510*/  BRA.U UP1, `(.L_x_18) ;  /* 0x0000001901307547 */ /* 0x000fea000b800000 */
[----:B------:R-:W1:Y:S01]  /*1520*/  LDCU UR13, c[0x0][0x38c] ;  /* 0x00007180ff0d77ac */ /* 0x000e620008000800 */
[----:B------:R-:W2:Y:S01]  /*1530*/  LDC R9, c[0x0][0x370] ;  /* 0x0000dc00ff097b82 */ /* 0x000ea20000000800 */
[----:B------:R-:W-:Y:S01]  /*1540*/  PLOP3.LUT P1, PT, PT, PT, UP2, 0x80, 0x8 ;  /* 0x000000000008781c */ /* 0x000fe20003f2f028 */
[----:B------:R-:W-:Y:S01]  /*1550*/  IMAD.MOV.U32 R15, RZ, RZ, 0x1 ;  /* 0x00000001ff0f7424 */ /* 0x000fe200078e00ff */
[----:B------:R-:W-:Y:S01]  /*1560*/  ISETP.EQ.OR P4, PT, R2, RZ, P5 ;  /* 0x000000ff0200720c */ /* 0x000fe20002f82670 */
[----:B------:R-:W-:Y:S01]  /*1570*/  IMAD.MOV.U32 R14, RZ, RZ, RZ ;  /* 0x000000ffff0e7224 */ /* 0x000fe200078e00ff */
[----:B------:R-:W-:Y:S02]  /*1580*/  PLOP3.LUT P1, PT, P1, PT, PT, 0x8, 0x80 ;  /* 0x000000000080781c */ /* 0x000fe40000f2e170 */
[----:B------:R-:W-:Y:S01]  /*1590*/  CS2R R12, SRZ ;  /* 0x00000000000c7805 */ /* 0x000fe2000001ff00 */
[----:B------:R-:W-:Y:S01]  /*15a0*/  IMAD.MOV.U32 R10, RZ, RZ, 0x1 ;  /* 0x00000001ff0a7424 */ /* 0x000fe200078e00ff */
[----:B------:R-:W4:Y:S01]  /*15b0*/  LDC R0, c[0x0][0x374] ;  /* 0x0000dd00ff007b82 */ /* 0x000f220000000800 */
[----:B------:R-:W2:Y:S01]  /*15c0*/  LDCU.64 UR22, c[0x0][0x348] ;  /* 0x00006900ff1677ac */ /* 0x000ea20008000a00 */
[----:B------:R-:W-:Y:S01]  /*15d0*/  UMOV UR6, URZ ;  /* 0x000000ff00067c82 */ /* 0x000fe20008000000 */
[----:B-1----:R-:W-:-:S04]  /*15e0*/  UIADD3 UR5, UPT, UPT, UR13, 0x3f, URZ ;  /* 0x0000003f0d057890 */ /* 0x002fc8000fffe0ff */
[----:B------:R-:W-:-:S04]  /*15f0*/  USHF.R.S32.HI UR4, URZ, 0x1f, UR5 ;  /* 0x0000001fff047899 */ /* 0x000fc80008011405 */
[----:B------:R-:W-:-:S04]  /*1600*/  ULEA.HI UR4, UR4, UR5, URZ, 0x6 ;  /* 0x0000000504047291 */ /* 0x000fc8000f8f30ff */
[----:B------:R-:W-:Y:S02]  /*1610*/  USHF.R.S32.HI UR15, URZ, 0x6, UR4 ;  /* 0x00000006ff0f7899 */ /* 0x000fe40008011404 */
[----:B------:R-:W-:Y:S02]  /*1620*/  UIADD3 UR4, UPT, UPT, UR13, -0x1, URZ ;  /* 0xffffffff0d047890 */ /* 0x000fe4000fffe0ff */
[----:B------:R-:W-:Y:S02]  /*1630*/  UISETP.LT.U32.AND UP0, UPT, UR15, 0x11, UPT ;  /* 0x000000110f00788c */ /* 0x000fe4000bf01070 */
[----:B------:R-:W-:Y:S02]  /*1640*/  UISETP.GE.U32.AND UP1, UPT, UR4, -0x7f, UPT ;  /* 0xffffff810400788c */ /* 0x000fe4000bf26070 */
[----:B------:R-:W-:Y:S02]  /*1650*/  USEL UR14, UR15, 0x11, UP0 ;  /* 0x000000110f0e7887 */ /* 0x000fe40008000000 */
[----:B------:R-:W-:-:S02]  /*1660*/  UIADD3 UR13, UPT, UPT, UR13, 0x7e, URZ ;  /* 0x0000007e0d0d7890 */ /* 0x000fc4000fffe0ff */
[----:B------:R-:W-:Y:S02]  /*1670*/  UIADD3 UR5, UPT, UPT, UR14, -0x1, URZ ;  /* 0xffffffff0e057890 */ /* 0x000fe4000fffe0ff */
[----:B------:R-:W-:-:S03]  /*1680*/  UIADD3 UR7, UPT, UPT, UR15, -UR14, URZ ;  /* 0x8000000e0f077290 */ /* 0x000fc6000fffe0ff */
[----:B------:R-:W-:-:S04]  /*1690*/  @UP1 UIADD3 UR5, UPT, UPT, UR14, URZ, URZ ;  /* 0x000000ff0e051290 */ /* 0x000fc8000fffe0ff */
[----:B--2---:R-:W-:-:S12]  /*16a0*/  UIADD3 UR5, UPT, UPT, UR5, 0x1, URZ ;  /* 0x0000000105057890 */ /* 0x004fd8000fffe0ff */
.L_x_36:
[----:B------:R-:W-:Y:S01]  /*16b0*/  UISETP.NE.AND UP0, UPT, UR37, URZ, UPT ;  /* 0x000000ff2500728c */ /* 0x000fe2000bf05270 */
[----:B------:R-:W1:Y:S08]  /*16c0*/  S2UR UR37, SR_CgaCtaId ;  /* 0x00000000002579c3 */ /* 0x000e700000008800 */
[----:B------:R-:W-:Y:S05]  /*16d0*/  BRA.U UP0, `(.L_x_19) ;  /* 0x0000000100347547 */ /* 0x000fea000b800000 */
[----:B------:R-:W2:Y:S01]  /*16e0*/  S2R R2, SR_CgaCtaId ;  /* 0x0000000000027919 */ /* 0x000ea20000008800 */
[----:B------:R-:W-:-:S04]  /*16f0*/  MOV R3, 0x400 ;  /* 0x0000040000037802 */ /* 0x000fc80000000f00 */
[----:B--2---:R-:W-:Y:S02]  /*1700*/  LEA R3, R2, R3, 0x18 ;  /* 0x0000000302037211 */ /* 0x004fe400078ec0ff */
[----:B------:R-:W-:-:S03]  /*1710*/  SHF.L.U32 R2, R10, 0x1f, RZ ;  /* 0x0000001f0a027819 */ /* 0x000fc600000006ff */
[----:B------:R-:W-:-:S04]  /*1720*/  IMAD R3, R12, 0x8, R3 ;  /* 0x000000080c037824 */ /* 0x000fc800078e0203 */
[----:B------:R-:W2:Y:S02]  /*1730*/  SYNCS.PHASECHK.TRANS64.TRYWAIT P0, [R3+URZ+0x1a0], R2 ;  /* 0x0001a002030075a7 */ /* 0x000ea400080011ff */
[----:B--2---:R-:W-:Y:S05]  /*1740*/  @!P0 BRA `(.L_x_20) ;  /* 0x0000005800848947 */ /* 0x004fea0003800000 */
.L_x_109:
[----:B------:R-:W-:Y:S01]  /*1750*/  VIADD R12, R12, 0x1 ;  /* 0x000000010c0c7836 */ /* 0x000fe20000000000 */
[----:B------:R2:W-:Y:S04]  /*1760*/  SYNCS.ARRIVE.TRANS64.A1T0 RZ, [R3+URZ+0x190], RZ ;  /* 0x000190ff03ff79a7 */ /* 0x0005e800081000ff */
[----:B------:R-:W-:-:S04]  /*1770*/  ISETP.NE.AND P0, PT, R12, 0x2, PT ;  /* 0x000000020c00780c */ /* 0x000fc80003f05270 */
[----:B------:R-:W-:Y:S02]  /*1780*/  SEL R12, R12, RZ, P0 ;  /* 0x000000ff0c0c7207 */ /* 0x000fe40000000000 */
[----:B--2---:R-:W-:-:S04]  /*1790*/  SEL R3, RZ, 0x1, P0 ;  /* 0x00000001ff037807 */ /* 0x004fc80000000000 */
[----:B------:R-:W-:-:S07]  /*17a0*/  LOP3.LUT R10, R10, R3, RZ, 0x3c, !PT ;  /* 0x000000030a0a7212 */ /* 0x000fce00078e3cff */
.L_x_19:
[----:B------:R-:W-:Y:S01]  /*17b0*/  UMOV UR4, 0x400 ;  /* 0x0000040000047882 */ /* 0x000fe20000000000 */
[----:B------:R-:W-:Y:S01]  /*17c0*/  SHF.L.U32 R2, R15, 0x1f, RZ ;  /* 0x0000001f0f027819 */ /* 0x000fe200000006ff */
[----:B-1----:R-:W-:Y:S01]  /*17d0*/  ULEA UR4, UR37, UR4, 0x18 ;  /* 0x0000000425047291 */ /* 0x002fe2000f8ec0ff */
[----:B------:R-:W-:Y:S01]  /*17e0*/  R2UR UR34, R165 ;  /* 0x00000000a52272ca */ /* 0x000fe200000e0000 */
[----:B------:R-:W-:Y:S01]  /*17f0*/  UISETP.GE.U32.AND UP0, UPT, UR13, 0x7f, UPT ;  /* 0x0000007f0d00788c */ /* 0x000fe2000bf06070 */
[----:B------:R-:W-:Y:S01]  /*1800*/  R2UR UR10, R155 ;  /* 0x000000009b0a72ca */ /* 0x000fe200000e0000 */
[----:B------:R-:W-:Y:S01]  /*1810*/  ULEA UR8, UR6, UR4, 0x3 ;  /* 0x0000000406087291 */ /* 0x000fe2000f8e18ff */
[----:B------:R-:W-:-:S08]  /*1820*/  UMOV UR24, URZ ;  /* 0x000000ff00187c82 */ /* 0x000fd00008000000 */
[----:B------:R1:W2:Y:S01]  /*1830*/  SYNCS.PHASECHK.TRANS64.TRYWAIT P0, [UR8+0x88], R2 ;  /* 0x00008802ff0075a7 */ /* 0x0002a20008001108 */
[----:B------:R-:W-:Y:S02]  /*1840*/  USHF.L.U32 UR34, UR34, 0x7, URZ ;  /* 0x0000000722227899 */ /* 0x000fe400080006ff */
[----:B------:R-:W-:Y:S01]  /*1850*/  USHF.L.U32 UR10, UR10, 0x6, URZ ;  /* 0x000000060a0a7899 */ /* 0x000fe200080006ff */
[----:B------:R-:W-:Y:S11]  /*1860*/  BRA.U !UP0, `(.L_x_21) ;  /* 0x0000000108a87547 */ /* 0x000ff6000b800000 */
[----:B------:R-:W-:Y:S01]  /*1870*/  UMOV UR16, URZ ;  /* 0x000000ff00107c82 */ /* 0x000fe20008000000 */
[----:B------:R-:W-:-:S05]  /*1880*/  UMOV UR17, UR6 ;  /* 0x0000000600117c82 */ /* 0x000fca0008000000 */
.L_x_26:
[----:B-1----:R-:W-:Y:S01]  /*1890*/  ULEA UR33, UR17, UR4, 0x3 ;  /* 0x0000000411217291 */ /* 0x002fe2000f8e18ff */
[----:B--2---:R-:W-:Y:S01]  /*18a0*/  @!P5 MOV R3, 0x3000 ;  /* 0x000030000003d802 */ /* 0x004fe20000000f00 */
[----:B--2---:R-:W-:Y:S10]  /*18b0*/  @P0 BRA `(.L_x_22) ;  /* 0x00000000000c0947 */ /* 0x004ff40003800000 */
[----:B------:R-:W-:-:S04]  /*18c0*/  SHF.L.U32 R5, R15, 0x1f, RZ ;  /* 0x0000001f0f057819 */ /* 0x000fc800000006ff */
[----:B------:R-:W2:Y:S02]  /*18d0*/  SYNCS.PHASECHK.TRANS64.TRYWAIT P0, [UR33+0x88], R5 ;  /* 0x00008805ff0075a7 */ /* 0x000ea40008001121 */
[----:B--2---:R-:W-:Y:S05]  /*18e0*/  @!P0 BRA `(.L_x_23) ;  /* 0x0000005800308947 */ /* 0x004fea0003800000 */
.L_x_22:
[----:B------:R2:W-:Y:S01]  /*18f0*/  @!P5 SYNCS.ARRIVE.TRANS64 RZ, [UR33], R3 ;  /* 0x00000003ffffd9a7 */ /* 0x0005e20008000021 */
[----:B------:R-:W-:Y:S04]  /*1900*/  BSSY.RECONVERGENT B0, `(.L_x_24) ;  /* 0x0000003000007945 */ /* 0x000fe80003800200 */
[----:B------:R-:W-:Y:S05]  /*1910*/  @P4 BRA `(.L_x_25) ;  /* 0x0000000000044947 */ /* 0x000fea0003800000 */
[----:B------:R-:W-:Y:S05]  /*1920*/  BPT.TRAP 0x1 ;  /* 0x000000040000795c */ /* 0x000fea0000300000 */
.L_x_25:
[----:B------:R-:W-:Y:S05]  /*1930*/  BSYNC.RECONVERGENT B0 ;  /* 0x0000000000007941 */ /* 0x000fea0003800200 */
.L_x_24:
[----:B------:R-:W-:Y:S02]  /*1940*/  UIADD3 UR6, UPT, UPT, UR17, 0x1, URZ ;  /* 0x0000000111067890 */ /* 0x000fe4000fffe0ff */
[----:B------:R-:W-:Y:S02]  /*1950*/  ULEA UR32, UR17, UR4, 0xd ;  /* 0x0000000411207291 */ /* 0x000fe4000f8e68ff */
[----:B------:R-:W-:Y:S02]  /*1960*/  UISETP.NE.AND UP0, UPT, UR6, 0x11, UPT ;  /* 0x000000110600788c */ /* 0x000fe4000bf05270 */
[----:B------:R-:W-:Y:S02]  /*1970*/  UIADD3 UR26, UP1, UPT, UR22, 0x80, URZ ;  /* 0x00000080161a7890 */ /* 0x000fe4000ff3e0ff */
[----:B------:R-:W-:Y:S02]  /*1980*/  USEL UR9, URZ, 0x1, UP0 ;  /* 0x00000001ff097887 */ /* 0x000fe40008000000 */
[----:B------:R-:W-:-:S02]  /*1990*/  USEL UR6, UR6, URZ, UP0 ;  /* 0x000000ff06067287 */ /* 0x000fc40008000000 */
[----:B------:R-:W-:Y:S02]  /*19a0*/  UIADD3 UR20, UP0, UPT, UR22, 0x180, URZ ;  /* 0x0000018016147890 */ /* 0x000fe4000ff1e0ff */
[----:B------:R-:W-:Y:S01]  /*19b0*/  ULEA UR8, UR6, UR4, 0x3 ;  /* 0x0000000406087291 */ /* 0x000fe2000f8e18ff */
[----:B------:R-:W-:Y:S01]  /*19c0*/  LOP3.LUT R15, R15, UR9, RZ, 0x3c, !PT ;  /* 0x000000090f0f7c12 */ /* 0x000fe2000f8e3cff */
[----:B------:R-:W-:Y:S02]  /*19d0*/  USHF.L.U32 UR35, UR16, 0x6, URZ ;  /* 0x0000000610237899 */ /* 0x000fe400080006ff */
[----:B------:R-:W-:Y:S01]  /*19e0*/  UIADD3.X UR27, UPT, UPT, URZ, UR23, URZ, UP1, !UPT ;  /* 0x00000017ff1b7290 */ /* 0x000fe20008ffe4ff */
[----:B-1----:R-:W-:Y:S01]  /*19f0*/  SHF.L.U32 R2, R15, 0x1f, RZ ;  /* 0x0000001f0f027819 */ /* 0x002fe200000006ff */
[----:B------:R-:W-:Y:S02]  /*1a00*/  UIADD3 UR32, UPT, UPT, UR32, 0x4400, URZ ;  /* 0x0000440020207890 */ /* 0x000fe4000fffe0ff */
[----:B------:R-:W-:Y:S01]  /*1a10*/  UIADD3.X UR21, UPT, UPT, URZ, UR23, URZ, UP0, !UPT ;  /* 0x00000017ff157290 */ /* 0x000fe200087fe4ff */
[----:B------:R1:W1:Y:S01]  /*1a20*/  SYNCS.PHASECHK.TRANS64.TRYWAIT P0, [UR8+0x88], R2 ;  /* 0x00008802ff0075a7 */ /* 0x0002620008001108 */
[----:B------:R-:W-:Y:S01]  /*1a30*/  ULEA UR8, UR17, UR4, 0xc ;  /* 0x0000000411087291 */ /* 0x000fe2000f8e60ff */
[----:B------:R-:W-:Y:S01]  /*1a40*/  UMOV UR18, 0x0 ;  /* 0x0000000000127882 */ /* 0x000fe20000000000 */
[----:B------:R-:W-:-:S02]  /*1a50*/  UMOV UR19, 0x10000000 ;  /* 0x1000000000137882 */ /* 0x000fc40000000000 */
[----:B------:R-:W-:Y:S01]  /*1a60*/  UIADD3 UR8, UPT, UPT, UR8, 0x26400, URZ ;  /* 0x0002640008087890 */ /* 0x000fe2000fffe0ff */
[----:B------:R1:W-:Y:S01]  /*1a70*/  UTMALDG.3D [UR32], [UR26], desc[UR18] ;  /* 0x000012201a0075b4 */ /* 0x0003e20008011000 */
[----:B------:R-:W-:Y:S01]  /*1a80*/  UMOV UR12, UR36 ;  /* 0x00000024000c7c82 */ /* 0x000fe20008000000 */
[----:B------:R-:W-:Y:S01]  /*1a90*/  UMOV UR9, UR33 ;  /* 0x0000002100097c82 */ /* 0x000fe20008000000 */
[----:B------:R-:W-:Y:S01]  /*1aa0*/  UMOV UR11, UR35 ;  /* 0x00000023000b7c82 */ /* 0x000fe20008000000 */
[----:B------:R-:W-:Y:S01]  /*1ab0*/  UIADD3 UR16, UPT, UPT, UR16, 0x1, URZ ;  /* 0x0000000110107890 */ /* 0x000fe2000fffe0ff */
[----:B------:R-:W-:Y:S01]  /*1ac0*/  UMOV UR24, UR5 ;  /* 0x0000000500187c82 */ /* 0x000fe20008000000 */
[----:B------:R-:W-:Y:S02]  /*1ad0*/  UMOV UR17, UR6 ;  /* 0x0000000600117c82 */ /* 0x000fe40008000000 */
[----:B------:R1:W-:Y:S01]  /*1ae0*/  UTMALDG.3D [UR8], [UR20], desc[UR18] ;  /* 0x00001208140075b4 */ /* 0x0003e20008011000 */
[----:B------:R-:W-:-:S09]  /*1af0*/  UISETP.NE.AND UP0, UPT, UR16, UR5, UPT ;  /* 0x000000051000728c */ /* 0x000fd2000bf05270 */
[----:B------:R-:W-:Y:S05]  /*1b00*/  BRA.U UP0, `(.L_x_26) ;  /* 0xfffffffd00607547 */ /* 0x000fea000b83ffff */
.L_x_21:
[----:B-1----:R-:W-:Y:S01]  /*1b10*/  ULEA UR8, UR6, UR4, 0x3 ;  /* 0x0000000406087291 */ /* 0x002fe2000f8e18ff */
[----:B------:R-:W-:Y:S01]  /*1b20*/  SHF.L.U32 R2, R15, 0x1f, RZ ;  /* 0x0000001f0f027819 */ /* 0x000fe200000006ff */
[----:B------:R-:W-:Y:S01]  /*1b30*/  @!P1 SYNCS.ARRIVE.TRANS64.A1T0 RZ, [UR4+0x128], RZ ;  /* 0x000128ffffff99a7 */ /* 0x000fe20008100004 */
[----:B------:R-:W-:-:S06]  /*1b40*/  UISETP.GT.AND UP0, UPT, UR15, UR14, UPT ;  /* 0x0000000e0f00728c */ /* 0x000fcc000bf04270 */
[----:B--2---:R1:W2:Y:S03]  /*1b50*/  SYNCS.PHASECHK.TRANS64.TRYWAIT P0, [UR8+0x88], R2 ;  /* 0x00008802ff0075a7 */ /* 0x0042a60008001108 */
[----:B------:R-:W-:Y:S05]  /*1b60*/  BRA.U !UP0, `(.L_x_27) ;  /* 0x0000000108ac7547 */ /* 0x000fea000b800000 */
[----:B------:R-:W-:Y:S01]  /*1b70*/  UIADD3 UR21, UPT, UPT, UR7, UR24, URZ ;  /* 0x0000001807157290 */ /* 0x000fe2000fffe0ff */
[----:B------:R-:W-:-:S11]  /*1b80*/  UMOV UR25, UR6 ;  /* 0x0000000600197c82 */ /* 0x000fd60008000000 */
.L_x_32:
[----:B-1----:R-:W-:Y:S01]  /*1b90*/  ULEA UR17, UR25, UR4, 0x3 ;  /* 0x0000000419117291 */ /* 0x002fe2000f8e18ff */
[----:B--2---:R-:W-:Y:S01]  /*1ba0*/  @!P5 MOV R3, 0x3000 ;  /* 0x000030000003d802 */ /* 0x004fe20000000f00 */
[----:B--2---:R-:W-:Y:S10]  /*1bb0*/  @P0 BRA `(.L_x_28) ;  /* 0x00000000000c0947 */ /* 0x004ff40003800000 */
[----:B------:R-:W-:-:S04]  /*1bc0*/  SHF.L.U32 R5, R15, 0x1f, RZ ;  /* 0x0000001f0f057819 */ /* 0x000fc800000006ff */
[----:B------:R-:W2:Y:S02]  /*1bd0*/  SYNCS.PHASECHK.TRANS64.TRYWAIT P0, [UR17+0x88], R5 ;  /* 0x00008805ff0075a7 */ /* 0x000ea40008001111 */
[----:B--2---:R-:W-:Y:S05]  /*1be0*/  @!P0 BRA `(.L_x_29) ;  /* 0x0000005400888947 */ /* 0x004fea0003800000 */
.L_x_28:
[----:B------:R2:W-:Y:S01]  /*1bf0*/  @!P5 SYNCS.ARRIVE.TRANS64 RZ, [UR17], R3 ;  /* 0x00000003ffffd9a7 */ /* 0x0005e20008000011 */
[----:B------:R-:W-:Y:S04]  /*1c00*/  BSSY.RECONVERGENT B0, `(.L_x_30) ;  /* 0x0000003000007945 */ /* 0x000fe80003800200 */
[----:B------:R-:W-:Y:S05]  /*1c10*/  @P4 BRA `(.L_x_31) ;  /* 0x0000000000044947 */ /* 0x000fea0003800000 */
[----:B------:R-:W-:Y:S05]  /*1c20*/  BPT.TRAP 0x1 ;  /* 0x000000040000795c */ /* 0x000fea0000300000 */
.L_x_31:
[----:B------:R-:W-:Y:S05]  /*1c30*/  BSYNC.RECONVERGENT B0 ;  /* 0x0000000000007941 */ /* 0x000fea0003800200 */
.L_x_30:
        /* <DEDUP_REMOVED lines=10> */
[----:B------:R-:W-:Y:S01]  /*1ce0*/  UIADD3 UR16, UPT, UPT, UR16, 0x4400, URZ ;  /* 0x0000440010107890 */ /* 0x000fe2000fffe0ff */
[----:B-1----:R-:W-:Y:S01]  /*1cf0*/  SHF.L.U32 R2, R15, 0x1f, RZ ;  /* 0x0000001f0f027819 */ /* 0x002fe200000006ff */
[----:B------:R-:W-:Y:S02]  /*1d00*/  UIADD3.X UR31, UPT, UPT, URZ, UR23, URZ, UP1, !UPT ;  /* 0x00000017ff1f7290 */ /* 0x000fe40008ffe4ff */
[----:B------:R-:W-:Y:S01]  /*1d10*/  UIADD3.X UR29, UPT, UPT, URZ, UR23, URZ, UP0, !UPT ;  /* 0x00000017ff1d7290 */ /* 0x000fe200087fe4ff */
[----:B------:R1:W1:Y:S01]  /*1d20*/  SYNCS.PHASECHK.TRANS64.TRYWAIT P0, [UR8+0x88], R2 ;  /* 0x00008802ff0075a7 */ /* 0x0002620008001108 */
[----:B------:R-:W-:Y:S01]  /*1d30*/  ULEA UR8, UR25, UR4, 0xc ;  /* 0x0000000419087291 */ /* 0x000fe2000f8e60ff */
[----:B------:R-:W-:Y:S01]  /*1d40*/  UMOV UR26, 0x0 ;  /* 0x00000000001a7882 */ /* 0x000fe20000000000 */
[----:B------:R-:W-:-:S02]  /*1d50*/  UMOV UR27, 0x10000000 ;  /* 0x10000000001b7882 */ /* 0x000fc40000000000 */
[----:B------:R-:W-:Y:S01]  /*1d60*/  UIADD3 UR8, UPT, UPT, UR8, 0x26400, URZ ;  /* 0x0002640008087890 */ /* 0x000fe2000fffe0ff */
[----:B------:R-:W-:Y:S01]  /*1d70*/  UMOV UR18, UR34 ;  /* 0x0000002200127c82 */ /* 0x000fe20008000000 */
[----:B------:R-:W-:Y:S01]  /*1d80*/  UMOV UR20, UR36 ;  /* 0x0000002400147c82 */ /* 0x000fe20008000000 */
[----:B------:R-:W-:Y:S01]  /*1d90*/  UMOV UR12, UR36 ;  /* 0x00000024000c7c82 */ /* 0x000fe20008000000 */
[----:B------:R-:W-:Y:S01]  /*1da0*/  UMOV UR9, UR17 ;  /* 0x0000001100097c82 */ /* 0x000fe20008000000 */
[----:B------:R-:W-:Y:S01]  /*1db0*/  UMOV UR11, UR19 ;  /* 0x00000013000b7c82 */ /* 0x000fe20008000000 */
[----:B------:R1:W-:Y:S01]  /*1dc0*/  UTMALDG.3D [UR16], [UR30], desc[UR26] ;  /* 0x00001a101e0075b4 */ /* 0x0003e20008011000 */
[----:B------:R-:W-:Y:S01]  /*1dd0*/  UIADD3 UR24, UPT, UPT, UR24, 0x1, URZ ;  /* 0x0000000118187890 */ /* 0x000fe2000fffe0ff */
[----:B------:R-:W-:-:S03]  /*1de0*/  UMOV UR25, UR6 ;  /* 0x0000000600197c82 */ /* 0x000fc60008000000 */
[----:B------:R-:W-:Y:S01]  /*1df0*/  UISETP.NE.AND UP0, UPT, UR24, UR21, UPT ;  /* 0x000000151800728c */ /* 0x000fe2000bf05270 */
[----:B------:R1:W-:Y:S08]  /*1e00*/  UTMALDG.3D [UR8], [UR28], desc[UR26] ;  /* 0x00001a081c0075b4 */ /* 0x0003f00008011000 */
[----:B------:R-:W-:Y:S05]  /*1e10*/  BRA.U UP0, `(.L_x_32) ;  /* 0xfffffffd005c7547 */ /* 0x000fea000b83ffff */
.L_x_27:
[C---:B-1----:R-:W-:Y:S01]  /*1e20*/  LEA R2, R14.reuse, UR4, 0x3 ;  /* 0x000000040e027c11 */ /* 0x042fe2000f8e18ff */
[----:B------:R-:W-:Y:S01]  /*1e30*/  NOP ;  /* 0x0000000000007918 */ /* 0x000fe20000000000 */
[----:B--2---:R-:W-:Y:S02]  /*1e40*/  SHF.L.U32 R3, R13, 0x1f, RZ ;  /* 0x0000001f0d037819 */ /* 0x004fe400000006ff */
[----:B------:R-:W-:Y:S02]  /*1e50*/  LEA R4, R14, UR4, 0x4 ;  /* 0x000000040e047c11 */ /* 0x000fe4000f8e20ff */
[----:B------:R-:W1:Y:S02]  /*1e60*/  SYNCS.PHASECHK.TRANS64.TRYWAIT P0, [R2+URZ+0x130], R3 ;  /* 0x00013003020075a7 */ /* 0x000e6400080011ff */
[----:B-1----:R-:W-:Y:S05]  /*1e70*/  @!P0 BRA `(.L_x_33) ;  /* 0x0000005000fc8947 */ /* 0x002fea0003800000 */
.L_x_112:
[----:B------:R-:W2:Y:S01]  /*1e80*/  LDS.128 R4, [R4+0x1c0] ;  /* 0x0001c00004047984 */ /* 0x000ea20000000c00 */
[----:B---3--:R-:W-:Y:S01]  /*1e90*/  ISETP.GE.AND P0, PT, R72, 0x1, PT ;  /* 0x000000014800780c */ /* 0x008fe20003f06270 */
[----:B-1----:R-:W-:Y:S01]  /*1ea0*/  VIADD R2, R2, 0x140 ;  /* 0x0000014002027836 */ /* 0x002fe20000000000 */
[----:B------:R-:W-:Y:S01]  /*1eb0*/  @!PT LDS RZ, [RZ] ;  /* 0x00000000fffff984 */ /* 0x000fe20000000800 */
[----:B------:R-:W-:Y:S01]  /*1ec0*/  @!PT LDS RZ, [RZ] ;  /* 0x00000000fffff984 */ /* 0x000fe20000000800 */
[----:B------:R-:W-:Y:S01]  /*1ed0*/  @!PT LDS RZ, [RZ] ;  /* 0x00000000fffff984 */ /* 0x000fe20000000800 */
[----:B------:R-:W-:Y:S01]  /*1ee0*/  @!PT LDS RZ, [RZ] ;  /* 0x00000000fffff984 */ /* 0x000fe20000000800 */
[----:B------:R1:W-:Y:S06]  /*1ef0*/  MEMBAR.ALL.CTA ;  /* 0x0000000000007992 */ /* 0x0003ec0000008000 */
[----:B-1----:R-:W1:Y:S01]  /*1f00*/  FENCE.VIEW.ASYNC.S ;  /* 0x00000000000073c6 */ /* 0x002e620000000000 */
[----:B------:R-:W-:-:S04]  /*1f10*/  PRMT R2, RZ, 0x654, R2 ;  /* 0x00000654ff027816 */ /* 0x000fc80000000002 */
[----:B-1----:R1:W-:Y:S01]  /*1f20*/  SYNCS.ARRIVE.TRANS64.RED.A1T0 RZ, [R2+URZ], RZ ;  /* 0x000000ff02ff79a7 */ /* 0x0023e200081004ff */
[----:B--2---:R-:W-:-:S13]  /*1f30*/  LOP3.LUT P2, RZ, R6, 0x1, RZ, 0xc0, !PT ;  /* 0x0000000106ff7812 */ /* 0x004fda000784c0ff */
[----:B------:R-:W-:Y:S01]  /*1f40*/  @P2 SHF.R.U32.HI R3, RZ, 0x10, R5 ;  /* 0x00000010ff032819 */ /* 0x000fe20000011605 */
[----:B------:R-:W-:Y:S01]  /*1f50*/  VOTEU.ANY UP0, P2 ;  /* 0x0000000000ff7886 */ /* 0x000fe20001000100 */
[----:B------:R-:W-:Y:S02]  /*1f60*/  @P2 MOV R11, R4 ;  /* 0x00000004000b2202 */ /* 0x000fe40000000f00 */
[----:B------:R-:W-:Y:S02]  /*1f70*/  @P2 R2UR.BROADCAST UR8, R3 ;  /* 0x00000000030822ca */ /* 0x000fe400008e0000 */
[----:B------:R-:W-:-:S11]  /*1f80*/  @P2 LOP3.LUT R8, R5, 0xffff, RZ, 0xc0, !PT ;  /* 0x0000ffff05082812 */ /* 0x000fd600078ec0ff */
[----:B------:R-:W-:Y:S01]  /*1f90*/  @UP0 UMOV UR36, UR8 ;  /* 0x0000000800240c82 */ /* 0x000fe20008000000 */
[----:B-1----:R-:W-:Y:S05]  /*1fa0*/  @!P0 BRA `(.L_x_34) ;  /* 0x0000000000b88947 */ /* 0x002fea0003800000 */
[----:B------:R-:W4:Y:S01]  /*1fb0*/  LDC.64 R4, c[0x0][0xb18] ;  /* 0x0002c600ff047b82 */ /* 0x000f220000000a00 */
[----:B------:R-:W-:-:S07]  /*1fc0*/  ISETP.NE.AND P3, PT, R72, 0x1, PT ;  /* 0x000000014800780c */ /* 0x000fce0003f65270 */
[----:B------:R-:W1:Y:S08]  /*1fd0*/  LDC.64 R6, c[0x0][0xb10] ;  /* 0x0002c400ff067b82 */ /* 0x000e700000000a00 */
[----:B------:R-:W2:Y:S08]  /*1fe0*/  LDC R16, c[0x0][0xb20] ;  /* 0x0002c800ff107b82 */ /* 0x000eb00000000800 */
[----:B------:R-:W3:Y:S01]  /*1ff0*/  LDC R18, c[0x0][0xb0c] ;  /* 0x0002c300ff127b82 */ /* 0x000ee20000000800 */
[----:B----4-:R-:W-:Y:S01]  /*2000*/  IMAD.HI.U32 R17, R0, R5, RZ ;  /* 0x0000000500117227 */ /* 0x010fe200078e00ff */
[----:B------:R-:W-:-:S03]  /*2010*/  ISETP.NE.AND P0, PT, R4, 0x1, PT ;  /* 0x000000010400780c */ /* 0x000fc60003f05270 */
[----:B------:R-:W-:-:S03]  /*2020*/  IMAD.HI.U32 R5, R8, R5, RZ ;  /* 0x0000000508057227 */ /* 0x000fc600078e00ff */
[----:B------:R-:W4:Y:S01]  /*2030*/  LDC.64 R2, c[0x0][0xb28] ;  /* 0x0002ca00ff027b82 */ /* 0x000f220000000a00 */
[----:B-1----:R-:W-:-:S04]  /*2040*/  IMAD.HI.U32 R20, R9, R6, RZ ;  /* 0x0000000609147227 */ /* 0x002fc800078e00ff */
[----:B------:R-:W-:Y:S01]  /*2050*/  IMAD.HI.U32 R22, R11, R6, RZ ;  /* 0x000000060b167227 */ /* 0x000fe200078e00ff */
[----:B------:R-:W-:Y:S02]  /*2060*/  SHF.R.U32.HI R20, RZ, R7, R20 ;  /* 0x00000007ff147219 */ /* 0x000fe40000011614 */
[-C--:B--2---:R-:W-:Y:S02]  /*2070*/  SHF.R.U32.HI R17, RZ, R16.reuse, R17 ;  /* 0x00000010ff117219 */ /* 0x084fe40000011611 */
[----:B------:R-:W-:Y:S02]  /*2080*/  SHF.R.U32.HI R5, RZ, R16, R5 ;  /* 0x00000010ff057219 */ /* 0x000fe40000011605 */
[----:B------:R-:W-:Y:S02]  /*2090*/  SEL R17, R0, R17, !P0 ;  /* 0x0000001100117207 */ /* 0x000fe40004000000 */
[----:B------:R-:W-:Y:S02]  /*20a0*/  SHF.R.U32.HI R22, RZ, R7, R22 ;  /* 0x00000007ff167219 */ /* 0x000fe40000011616 */
[----:B---3--:R-:W-:-:S02]  /*20b0*/  ISETP.NE.AND P1, PT, R18, 0x1, PT ;  /* 0x000000011200780c */ /* 0x008fc40003f25270 */
[----:B------:R-:W-:Y:S02]  /*20c0*/  SEL R5, R8, R5, !P0 ;  /* 0x0000000508057207 */ /* 0x000fe40004000000 */
[----:B------:R-:W-:Y:S02]  /*20d0*/  SEL R19, R9, R20, !P1 ;  /* 0x0000001409137207 */ /* 0x000fe40004800000 */
[----:B------:R-:W-:Y:S01]  /*20e0*/  SEL R7, R11, R22, !P1 ;  /* 0x000000160b077207 */ /* 0x000fe20004800000 */
[----:B----4-:R-:W-:-:S04]  /*20f0*/  IMAD.HI.U32 R20, R17, R2, RZ ;  /* 0x0000000211147227 */ /* 0x010fc800078e00ff */
[----:B------:R-:W-:Y:S01]  /*2100*/  IMAD.HI.U32 R6, R19, R2, RZ ;  /* 0x0000000213067227 */ /* 0x000fe200078e00ff */
[----:B------:R-:W-:-:S04]  /*2110*/  @P3 SHF.R.U32.HI R17, RZ, R3, R20 ;  /* 0x00000003ff113219 */ /* 0x000fc80000011614 */
[----:B------:R-:W-:Y:S01]  /*2120*/  @P3 SHF.R.U32.HI R19, RZ, R3, R6 ;  /* 0x00000003ff133219 */ /* 0x000fe20000011606 */
[----:B------:R-:W-:-:S04]  /*2130*/  IMAD R17, R72, R17, RZ ;  /* 0x0000001148117224 */ /* 0x000fc800078e02ff */
[----:B------:R-:W-:Y:S01]  /*2140*/  IMAD R6, R72, R19, RZ ;  /* 0x0000001348067224 */ /* 0x000fe200078e02ff */
[C---:B------:R-:W-:Y:S02]  /*2150*/  ISETP.GE.AND P0, PT, R5.reuse, R17, PT ;  /* 0x000000110500720c */ /* 0x040fe40003f06270 */
[----:B------:R-:W-:Y:S02]  /*2160*/  IADD3 R17, PT, PT, -R5, RZ, RZ ;  /* 0x000000ff05117210 */ /* 0x000fe40007ffe1ff */
[----:B------:R-:W-:Y:S01]  /*2170*/  ISETP.GE.OR P0, PT, R7, R6, P0 ;  /* 0x000000060700720c */ /* 0x000fe20000706670 */
[----:B------:R-:W-:-:S04]  /*2180*/  IMAD.HI.U32 R6, R5, R2, RZ ;  /* 0x0000000205067227 */ /* 0x000fc800078e00ff */
[----:B------:R-:W-:Y:S01]  /*2190*/  IMAD R8, R4, R17, R8 ;  /* 0x0000001104087224 */ /* 0x000fe200078e0208 */
[----:B------:R-:W-:-:S04]  /*21a0*/  SHF.R.U32.HI R6, RZ, R3, R6 ;  /* 0x00000003ff067219 */ /* 0x000fc80000011606 */
[----:B------:R-:W-:-:S03]  /*21b0*/  SEL R6, R5, R6, !P3 ;  /* 0x0000000605067207 */ /* 0x000fc60005800000 */
[----:B------:R-:W-:-:S04]  /*21c0*/  @!P0 IMAD.HI.U32 R16, R7, R2, RZ ;  /* 0x0000000207108227 */ /* 0x000fc800078e00ff */
[----:B------:R-:W-:Y:S01]  /*21d0*/  IMAD.MOV R2, RZ, RZ, -R6 ;  /* 0x000000ffff027224 */ /* 0x000fe200078e0a06 */
[----:B------:R-:W-:-:S03]  /*21e0*/  @!P0 SHF.R.U32.HI R16, RZ, R3, R16 ;  /* 0x00000003ff108219 */ /* 0x000fc60000011610 */
[----:B------:R-:W-:Y:S01]  /*21f0*/  IMAD R2, R72, R2, R5 ;  /* 0x0000000248027224 */ /* 0x000fe200078e0205 */
[----:B------:R-:W-:-:S05]  /*2200*/  @!P0 SEL R3, R7, R16, !P3 ;  /* 0x0000001007038207 */ /* 0x000fca0005800000 */
[--C-:B------:R-:W-:Y:S02]  /*2210*/  @!P0 IMAD.IADD R6, R6, 0x1, -R3.reuse ;  /* 0x0000000106068824 */ /* 0x100fe400078e0a03 */
[----:B------:R-:W-:Y:S01]  /*2220*/  @!P0 IMAD R3, R2, R19, R3 ;  /* 0x0000001302038224 */ /* 0x000fe200078e0203 */
[----:B------:R-:W-:Y:S01]  /*2230*/  IADD3 R2, PT, PT, -R7, RZ, RZ ;  /* 0x000000ff07027210 */ /* 0x000fe20007ffe1ff */
[----:B------:R-:W-:Y:S02]  /*2240*/  @!P0 IMAD R5, R72, R6, R7 ;  /* 0x0000000648058224 */ /* 0x000fe400078e0207 */
[----:B------:R-:W-:Y:S02]  /*2250*/  @!P0 IMAD.MOV.U32 R7, RZ, RZ, R3 ;  /* 0x000000ffff078224 */ /* 0x000fe400078e0003 */
[----:B------:R-:W-:Y:S02]  /*2260*/  IMAD R2, R18, R2, R11 ;  /* 0x0000000212027224 */ /* 0x000fe400078e020b */
[----:B------:R-:W-:-:S02]  /*2270*/  IMAD R8, R5, R4, R8 ;  /* 0x0000000405087224 */ /* 0x000fc400078e0208 */
[----:B------:R-:W-:Y:S02]  /*2280*/  IMAD R11, R7, R18, R2 ;  /* 0x00000012070b7224 */ /* 0x000fe400078e0202 */
.L_x_34:
[----:B------:R-:W1:Y:S02]  /*2290*/  LDCU UR8, c[0x0][0xb30] ;  /* 0x00016600ff0877ac */ /* 0x000e640008000800 */
[----:B-1----:R-:W-:-:S09]  /*22a0*/  UISETP.NE.AND UP0, UPT, UR8, 0x1, UPT ;  /* 0x000000010800788c */ /* 0x002fd2000bf05270 */
[----:B------:R-:W-:Y:S05]  /*22b0*/  BRA.U UP0, `(.L_x_35) ;  /* 0x0000000100407547 */ /* 0x000fea000b800000 */
[----:B------:R-:W1:Y:S08]  /*22c0*/  LDC.64 R4, c[0x0][0xb10] ;  /* 0x0002c400ff047b82 */ /* 0x000e700000000a00 */
[----:B------:R-:W2:Y:S08]  /*22d0*/  LDC.64 R2, c[0x0][0xb18] ;  /* 0x0002c600ff027b82 */ /* 0x000eb00000000a00 */
[----:B------:R-:W3:Y:S08]  /*22e0*/  LDC R6, c[0x0][0xb20] ;  /* 0x0002c800ff067b82 */ /* 0x000ef00000000800 */
[----:B------:R-:W4:Y:S01]  /*22f0*/  LDC R16, c[0x0][0xb0c] ;  /* 0x0002c300ff107b82 */ /* 0x000f220000000800 */
[----:B-1----:R-:W-:-:S05]  /*2300*/  IMAD.HI.U32 R4, R11, R4, RZ ;  /* 0x000000040b047227 */ /* 0x002fca00078e00ff */
[----:B------:R-:W-:Y:S01]  /*2310*/  SHF.R.U32.HI R4, RZ, R5, R4 ;  /* 0x00000005ff047219 */ /* 0x000fe20000011604 */
[----:B--2---:R-:W-:Y:S01]  /*2320*/  IMAD.HI.U32 R3, R8, R3, RZ ;  /* 0x0000000308037227 */ /* 0x004fe200078e00ff */
[----:B------:R-:W-:-:S04]  /*2330*/  ISETP.NE.AND P0, PT, R2, 0x1, PT ;  /* 0x000000010200780c */ /* 0x000fc80003f05270 */
[----:B---3--:R-:W-:-:S04]  /*2340*/  SHF.R.U32.HI R3, RZ, R6, R3 ;  /* 0x00000006ff037219 */ /* 0x008fc80000011603 */
[----:B------:R-:W-:Y:S02]  /*2350*/  SEL R3, R8, R3, !P0 ;  /* 0x0000000308037207 */ /* 0x000fe40004000000 */
[----:B----4-:R-:W-:-:S04]  /*2360*/  ISETP.NE.AND P1, PT, R16, 0x1, PT ;  /* 0x000000011000780c */ /* 0x010fc80003f25270 */
[----:B------:R-:W-:-:S05]  /*2370*/  SEL R4, R11, R4, !P1 ;  /* 0x000000040b047207 */ /* 0x000fca0004800000 */
[----:B------:R-:W-:Y:S02]  /*2380*/  IMAD.IADD R5, R3, 0x1, -R4 ;  /* 0x0000000103057824 */ /* 0x000fe400078e0a04 */
[----:B------:R-:W-:Y:S02]  /*2390*/  IMAD.IADD R3, R4, 0x1, -R3 ;  /* 0x0000000104037824 */ /* 0x000fe400078e0a03 */
[----:B------:R-:W-:Y:S02]  /*23a0*/  IMAD R11, R5, R16, R11 ;  /* 0x00000010050b7224 */ /* 0x000fe400078e020b */
[----:B------:R-:W-:-:S07]  /*23b0*/  IMAD R8, R3, R2, R8 ;  /* 0x0000000203087224 */ /* 0x000fce00078e0208 */
.L_x_35:
[----:B------:R-:W-:Y:S01]  /*23c0*/  VIADD R14, R14, 0x1 ;  /* 0x000000010e0e7836 */ /* 0x000fe20000000000 */
[----:B------:R-:W-:Y:S01]  /*23d0*/  PLOP3.LUT P1, PT, PT, PT, PT, 0x80, 0x8 ;  /* 0x000000000008781c */ /* 0x000fe20003f2f070 */
[----:B------:R-:W-:Y:S02]  /*23e0*/  IMAD.IADD R165, R11, 0x1, R154 ;  /* 0x000000010ba57824 */ /* 0x000fe400078e029a */
[----:B------:R-:W-:Y:S01]  /*23f0*/  IMAD.IADD R155, R8, 0x1, R143 ;  /* 0x00000001089b7824 */ /* 0x000fe200078e028f */
[----:B------:R-:W-:-:S04]  /*2400*/  ISETP.NE.AND P0, PT, R14, 0x2, PT ;  /* 0x000000020e00780c */ /* 0x000fc80003f05270 */
[----:B------:R-:W-:Y:S02]  /*2410*/  SEL R2, RZ, 0x1, P0 ;  /* 0x00000001ff027807 */ /* 0x000fe40000000000 */
[----:B------:R-:W-:Y:S02]  /*2420*/  SEL R14, R14, RZ, P0 ;  /* 0x000000ff0e0e7207 */ /* 0x000fe40000000000 */
[----:B------:R-:W-:Y:S01]  /*2430*/  LOP3.LUT R13, R13, R2, RZ, 0x3c, !PT ;  /* 0x000000020d0d7212 */ /* 0x000fe200078e3cff */
[----:B------:R-:W-:Y:S06]  /*2440*/  @P2 BRA `(.L_x_36) ;  /* 0xfffffff000982947 */ /* 0x000fec000383ffff */
[----:B------:R-:W-:Y:S01]  /*2450*/  UIADD3 UR4, UPT, UPT, UR4, 0x88, URZ ;  /* 0x0000008804047890 */ /* 0x000fe2000fffe0ff */
[----:B------:R-:W-:-:S03]  /*2460*/  SHF.L.U32 R3, R15, 0x1f, RZ ;  /* 0x0000001f0f037819 */ /* 0x000fc600000006ff */
[----:B------:R-:W-:-:S09]  /*2470*/  ULEA UR5, UR6, UR4, 0x3 ;  /* 0x0000000406057291 */ /* 0x000fd2000f8e18ff */
[----:B------:R-:W1:Y:S02]  /*2480*/  SYNCS.PHASECHK.TRANS64.TRYWAIT P0, [UR5], R3 ;  /* 0x00000003ff0075a7 */ /* 0x000e640008001105 */
[----:B-1----:R-:W-:Y:S05]  /*2490*/  @!P0 BRA `(.L_x_37) ;  /* 0x0000004c00888947 */ /* 0x002fea0003800000 */
.L_x_114:
[----:B------:R-:W-:-:S04]  /*24a0*/  UIADD3 UR6, UPT, UPT, UR6, 0x1, URZ ;  /* 0x0000000106067890 */ /* 0x000fc8000fffe0ff */
[----:B------:R-:W-:-:S04]  /*24b0*/  UISETP.NE.AND UP0, UPT, UR6, 0x11, UPT ;  /* 0x000000110600788c */ /* 0x000fc8000bf05270 */
[----:B------:R-:W-:Y:S02]  /*24c0*/  USEL UR7, URZ, 0x1, UP0 ;  /* 0x00000001ff077887 */ /* 0x000fe40008000000 */
[----:B------:R-:W-:-:S04]  /*24d0*/  USEL UR6, UR6, URZ, UP0 ;  /* 0x000000ff06067287 */ /* 0x000fc80008000000 */
[----:B------:R-:W-:Y:S01]  /*24e0*/  ULEA UR5, UR6, UR4, 0x3 ;  /* 0x0000000406057291 */ /* 0x000fe2000f8e18ff */
[----:B------:R-:W-:-:S04]  /*24f0*/  LOP3.LUT R2, R15, UR7, RZ, 0x3c, !PT ;  /* 0x000000070f027c12 */ /* 0x000fc8000f8e3cff */
[----:B-1----:R-:W-:-:S04]  /*2500*/  SHF.L.U32 R3, R2, 0x1f, RZ ;  /* 0x0000001f02037819 */ /* 0x002fc800000006ff */
[----:B------:R-:W1:Y:S02]  /*2510*/  SYNCS.PHASECHK.TRANS64.TRYWAIT P0, [UR5], R3 ;  /* 0x00000003ff0075a7 */ /* 0x000e640008001105 */
[----:B-1----:R-:W-:Y:S05]  /*2520*/  @!P0 BRA `(.L_x_38) ;  /* 0x0000004c007c8947 */ /* 0x002fea0003800000 */
.L_x_116:
        /* <DEDUP_REMOVED lines=9> */
.L_x_118:
        /* <DEDUP_REMOVED lines=9> */
.L_x_120:
        /* <DEDUP_REMOVED lines=9> */
.L_x_122:
        /* <DEDUP_REMOVED lines=9> */
.L_x_124:
        /* <DEDUP_REMOVED lines=9> */
.L_x_126:
        /* <DEDUP_REMOVED lines=9> */
.L_x_128:
        /* <DEDUP_REMOVED lines=9> */
.L_x_130:
        /* <DEDUP_REMOVED lines=9> */
.L_x_132:
        /* <DEDUP_REMOVED lines=9> */
.L_x_134:
        /* <DEDUP_REMOVED lines=9> */
.L_x_136:
        /* <DEDUP_REMOVED lines=9> */
.L_x_138:
        /* <DEDUP_REMOVED lines=9> */
.L_x_140:
        /* <DEDUP_REMOVED lines=9> */
.L_x_142:
        /* <DEDUP_REMOVED lines=9> */
.L_x_144:
[----:B------:R-:W-:-:S04]  /*2d10*/  UIADD3 UR6, UPT, UPT, UR6, 0x1, URZ ;  /* 0x0000000106067890 */ /* 0x000fc8000fffe0ff */
[----:B------:R-:W-:-:S04]  /*2d20*/  UISETP.NE.AND UP0, UPT, UR6, 0x11, UPT ;  /* 0x000000110600788c */ /* 0x000fc8000bf05270 */
[----:B------:R-:W-:Y:S02]  /*2d30*/  USEL UR5, URZ, 0x1, UP0 ;  /* 0x00000001ff057887 */ /* 0x000fe40008000000 */
[----:B------:R-:W-:-:S04]  /*2d40*/  USEL UR6, UR6, URZ, UP0 ;  /* 0x000000ff06067287 */ /* 0x000fc80008000000 */
[----:B------:R-:W-:Y:S01]  /*2d50*/  ULEA UR6, UR6, UR4, 0x3 ;  /* 0x0000000406067291 */ /* 0x000fe2000f8e18ff */
[----:B-1----:R-:W-:-:S04]  /*2d60*/  LOP3.LUT R3, R2, UR5, RZ, 0x3c, !PT ;  /* 0x0000000502037c12 */ /* 0x002fc8000f8e3cff */
[----:B------:R-:W-:Y:S01]  /*2d70*/  SHF.L.U32 R3, R3, 0x1f, RZ ;  /* 0x0000001f03037819 */ /* 0x000fe200000006ff */
[----:B----4-:R-:W-:-:S07]  /*2d80*/  IMAD.U32 R0, RZ, RZ, UR6 ;  /* 0x00000006ff007e24 */ /* 0x010fce000f8e00ff */
.L_x_53:
[----:B-1----:R1:W2:Y:S02]  /*2d90*/  SYNCS.PHASECHK.TRANS64.TRYWAIT P0, [R0+URZ], R3 ;  /* 0x00000003000075a7 */ /* 0x0022a400080011ff */
[----:B--2---:R-:W-:Y:S05]  /*2da0*/  @!P0 NANOSLEEP.SYNCS 0x989680 ;  /* 0x009896800000895d */ /* 0x004fea0003900000 */
[----:B------:R-:W2:Y:S02]  /*2db0*/  @!P0 SYNCS.PHASECHK.TRANS64 P0, [R0+URZ], R3 ;  /* 0x00000003000085a7 */ /* 0x000ea400080010ff */
[----:B--2---:R-:W-:Y:S05]  /*2dc0*/  @P0 EXIT ;  /* 0x000000000000094d */ /* 0x004fea0003800000 */
[----:B------:R-:W-:Y:S05]  /*2dd0*/  BRA `(.L_x_53) ;  /* 0xfffffffc00ec7947 */ /* 0x000fea000383ffff */
.L_x_18:
[----:B------:R-:W-:-:S04]  /*2de0*/  UISETP.NE.AND UP1, UPT, UR37, URZ, UPT ;  /* 0x000000ff2500728c */ /* 0x000fc8000bf25270 */
[----:B------:R-:W-:-:S09]  /*2df0*/  UISETP.NE.OR UP1, UPT, UR8, 0x1, UP1 ;  /* 0x000000010800788c */ /* 0x000fd20008f25670 */
[----:B------:R-:W-:Y:S05]  /*2e00*/  BRA.U UP1, `(.L_x_54) ;  /* 0x0000000501487547 */ /* 0x000fea000b800000 */
[----:B------:R-:W-:Y:S01]  /*2e10*/  ISETP.NE.AND P2, PT, R2, RZ, PT ;  /* 0x000000ff0200720c */ /* 0x000fe20003f45270 */
[----:B------:R-:W-:Y:S01]  /*2e20*/  IMAD.MOV.U32 R12, RZ, RZ, 0x1 ;  /* 0x00000001ff0c7424 */ /* 0x000fe200078e00ff */
[----:B------:R-:W-:Y:S02]  /*2e30*/  CS2R R10, SRZ ;  /* 0x00000000000a7805 */ /* 0x000fe4000001ff00 */
[----:B------:R-:W-:Y:S01]  /*2e40*/  CS2R R8, SRZ ;  /* 0x0000000000087805 */ /* 0x000fe2000001ff00 */
[----:B------:R-:W-:Y:S01]  /*2e50*/  UMOV UR4, 0x400 ;  /* 0x0000040000047882 */ /* 0x000fe20000000000 */
[----:B------:R-:W-:Y:S01]  /*2e60*/  UMOV UR6, URZ ;  /* 0x000000ff00067c82 */ /* 0x000fe20008000000 */
[----:B------:R-:W-:-:S12]  /*2e70*/  ULEA UR37, UR37, UR4, 0x18 ;  /* 0x0000000425257291 */ /* 0x000fd8000f8ec0ff */
.L_x_58:
[----:B------:R-:W-:Y:S02]  /*2e80*/  LEA R0, R8, UR37, 0x3 ;  /* 0x0000002508007c11 */ /* 0x000fe4000f8e18ff */
[----:B------:R-:W-:-:S03]  /*2e90*/  SHF.L.U32 R5, R9, 0x1f, RZ ;  /* 0x0000001f09057819 */ /* 0x000fc600000006ff */
[----:B------:R-:W-:Y:S01]  /*2ea0*/  VIADD R4, R0, 0x1a0 ;  /* 0x000001a000047836 */ /* 0x000fe20000000000 */
[----:B------:R-:W1:Y:S02]  /*2eb0*/  SYNCS.PHASECHK.TRANS64.TRYWAIT P0, [R0+URZ+0x190], R5 ;  /* 0x00019005000075a7 */ /* 0x000e6400080011ff */
[----:B-1----:R-:W-:Y:S05]  /*2ec0*/  @!P0 BRA `(.L_x_55) ;  /* 0x00000048007c8947 */ /* 0x002fea0003800000 */
.L_x_145:
[----:B------:R-:W-:Y:S01]  /*2ed0*/  ULEA UR5, UR6, UR37, 0x3 ;  /* 0x0000002506057291 */ /* 0x000fe2000f8e18ff */
[----:B------:R-:W-:Y:S02]  /*2ee0*/  PRMT R4, RZ, 0x654, R4 ;  /* 0x00000654ff047816 */ /* 0x000fe40000000004 */
[----:B-1----:R-:W-:Y:S01]  /*2ef0*/  SHF.L.U32 R5, R12, 0x1f, RZ ;  /* 0x0000001f0c057819 */ /* 0x002fe200000006ff */
[----:B------:R-:W-:Y:S01]  /*2f00*/  UIADD3 UR4, UPT, UPT, UR5, 0x130, URZ ;  /* 0x0000013005047890 */ /* 0x000fe2000fffe0ff */
[----:B------:R1:W-:Y:S05]  /*2f10*/  SYNCS.ARRIVE.TRANS64.RED.A1T0 RZ, [R4+URZ], RZ ;  /* 0x000000ff04ff79a7 */ /* 0x0003ea00081004ff */
[----:B------:R-:W-:Y:S01]  /*2f20*/  IMAD.U32 R7, RZ, RZ, UR4 ;  /* 0x00000004ff077e24 */ /* 0x000fe2000f8e00ff */
[----:B------:R-:W2:Y:S04]  /*2f30*/  SYNCS.PHASECHK.TRANS64.TRYWAIT P0, [UR5+0x140], R5 ;  /* 0x00014005ff0075a7 */ /* 0x000ea80008001105 */
[----:B------:R-:W-:Y:S01]  /*2f40*/  PRMT R6, R2, 0x654, R7 ;  /* 0x0000065402067816 */ /* 0x000fe20000000007 */
[----:B-1----:R-:W-:Y:S01]  /*2f50*/  @!P2 IMAD.MOV.U32 R4, RZ, RZ, 0x10 ;  /* 0x00000010ff04a424 */ /* 0x002fe200078e00ff */
[----:B--2---:R-:W-:Y:S06]  /*2f60*/  @!P0 BRA `(.L_x_56) ;  /* 0x0000004800688947 */ /* 0x004fec0003800000 */
.L_x_147:
[----:B------:R-:W-:Y:S01]  /*2f70*/  ULEA UR4, UR6, UR37, 0x4 ;  /* 0x0000002506047291 */ /* 0x000fe2000f8e20ff */
[----:B------:R-:W-:Y:S01]  /*2f80*/  SEL R3, R6, R3, !P2 ;  /* 0x0000000306037207 */ /* 0x000fe20005000000 */
[----:B------:R-:W-:Y:S01]  /*2f90*/  UIADD3 UR5, UPT, UPT, UR5, 0x130, URZ ;  /* 0x0000013005057890 */ /* 0x000fe2000fffe0ff */
[----:B-1----:R-:W-:Y:S01]  /*2fa0*/  LEA R0, R11, UR37, 0x3 ;  /* 0x000000250b007c11 */ /* 0x002fe2000f8e18ff */
[----:B------:R-:W-:Y:S01]  /*2fb0*/  UIADD3 UR4, UPT, UPT, UR4, 0x1c0, URZ ;  /* 0x000001c004047890 */ /* 0x000fe2000fffe0ff */
[----:B------:R-:W-:Y:S01]  /*2fc0*/  SHF.L.U32 R5, R10, 0x1f, RZ ;  /* 0x0000001f0a057819 */ /* 0x000fe200000006ff */
[----:B------:R1:W-:Y:S01]  /*2fd0*/  @!P2 SYNCS.ARRIVE.TRANS64.RED RZ, [R3+URZ], R4 ;  /* 0x0000000403ffa9a7 */ /* 0x0003e200080004ff */
[----:B------:R-:W-:Y:S01]  /*2fe0*/  UIADD3 UR6, UPT, UPT, UR6, 0x1, URZ ;  /* 0x0000000106067890 */ /* 0x000fe2000fffe0ff */
[----:B------:R-:W-:-:S03]  /*2ff0*/  VIADD R8, R8, 0x1 ;  /* 0x0000000108087836 */ /* 0x000fc60000000000 */
[----:B------:R-:W-:Y:S02]  /*3000*/  UISETP.NE.AND UP0, UPT, UR6, 0x2, UPT ;  /* 0x000000020600788c */ /* 0x000fe4000bf05270 */
[----:B------:R-:W-:Y:S06]  /*3010*/  UGETNEXTWORKID.BROADCAST [UR4], [UR5] ;  /* 0x00000000040073ca */ /* 0x000fec0008000100 */
[----:B------:R-:W-:Y:S01]  /*3020*/  USEL UR4, URZ, 0x1, UP0 ;  /* 0x00000001ff047887 */ /* 0x000fe20008000000 */
[----:B------:R-:W-:Y:S01]  /*3030*/  ISETP.NE.AND P0, PT, R8, 0x2, PT ;  /* 0x000000020800780c */ /* 0x000fe20003f05270 */
[----:B------:R-:W-:Y:S01]  /*3040*/  USEL UR6, UR6, URZ, UP0 ;  /* 0x000000ff06067287 */ /* 0x000fe20008000000 */
[----:B------:R-:W2:Y:S03]  /*3050*/  SYNCS.PHASECHK.TRANS64.TRYWAIT P1, [R0+URZ+0x130], R5 ;  /* 0x00013005000075a7 */ /* 0x000ea600080211ff */
[----:B------:R-:W-:Y:S01]  /*3060*/  LOP3.LUT R12, R12, UR4, RZ, 0x3c, !PT ;  /* 0x000000040c0c7c12 */ /* 0x000fe2000f8e3cff */
[----:B-12---:R-:W-:Y:S07]  /*3070*/  @!P1 BRA `(.L_x_57) ;  /* 0x00000048003c9947 */ /* 0x006fee0003800000 */
.L_x_148:
[C---:B------:R-:W-:Y:S01]  /*3080*/  LEA R4, R11.reuse, UR37, 0x4 ;  /* 0x000000250b047c11 */ /* 0x040fe2000f8e20ff */
[----:B-1----:R-:W-:Y:S01]  /*3090*/  VIADD R0, R0, 0x140 ;  /* 0x0000014000007836 */ /* 0x002fe20000000000 */
[----:B------:R-:W-:Y:S01]  /*30a0*/  SEL R8, R8, RZ, P0 ;  /* 0x000000ff08087207 */ /* 0x000fe20000000000 */
[----:B------:R-:W-:-:S03]  /*30b0*/  VIADD R11, R11, 0x1 ;  /* 0x000000010b0b7836 */ /* 0x000fc60000000000 */
[----:B------:R-:W1:Y:S01]  /*30c0*/  LDS.128 R4, [R4+0x1c0] ;  /* 0x0001c00004047984 */ /* 0x000e620000000c00 */
[----:B------:R-:W-:Y:S02]  /*30d0*/  PRMT R0, RZ, 0x654, R0 ;  /* 0x00000654ff007816 */ /* 0x000fe40000000000 */
[C---:B------:R-:W-:Y:S01]  /*30e0*/  ISETP.NE.AND P1, PT, R11.reuse, 0x2, PT ;  /* 0x000000020b00780c */ /* 0x040fe20003f25270 */
[----:B------:R-:W-:Y:S01]  /*30f0*/  @!PT LDS RZ, [RZ] ;  /* 0x00000000fffff984 */ /* 0x000fe20000000800 */
[----:B------:R-:W-:Y:S01]  /*3100*/  @!PT LDS RZ, [RZ] ;  /* 0x00000000fffff984 */ /* 0x000fe20000000800 */
[----:B------:R-:W-:Y:S01]  /*3110*/  @!PT LDS RZ, [RZ] ;  /* 0x00000000fffff984 */ /* 0x000fe20000000800 */
[----:B------:R-:W-:Y:S01]  /*3120*/  @!PT LDS RZ, [RZ] ;  /* 0x00000000fffff984 */ /* 0x000fe20000000800 */
[----:B------:R2:W-:Y:S06]  /*3130*/  MEMBAR.ALL.CTA ;  /* 0x0000000000007992 */ /* 0x0005ec0000008000 */
[----:B--2---:R-:W2:Y:S01]  /*3140*/  FENCE.VIEW.ASYNC.S ;  /* 0x00000000000073c6 */ /* 0x004ea20000000000 */
[----:B------:R-:W-:Y:S01]  /*3150*/  SEL R11, R11, RZ, P1 ;  /* 0x000000ff0b0b7207 */ /* 0x000fe20000800000 */
[----:B--2---:R2:W-:Y:S01]  /*3160*/  SYNCS.ARRIVE.TRANS64.RED.A1T0 RZ, [R0+URZ], RZ ;  /* 0x000000ff00ff79a7 */ /* 0x0045e200081004ff */
[----:B-1----:R-:W-:-:S02]  /*3170*/  LOP3.LUT P3, RZ, R6, 0x1, RZ, 0xc0, !PT ;  /* 0x0000000106ff7812 */ /* 0x002fc4000786c0ff */
[----:B------:R-:W-:-:S04]  /*3180*/  SEL R5, RZ, 0x1, P1 ;  /* 0x00000001ff057807 */ /* 0x000fc80000800000 */
[----:B------:R-:W-:Y:S02]  /*3190*/  LOP3.LUT R10, R10, R5, RZ, 0x3c, !PT ;  /* 0x000000050a0a7212 */ /* 0x000fe400078e3cff */
[----:B--2---:R-:W-:-:S04]  /*31a0*/  SEL R0, RZ, 0x1, P0 ;  /* 0x00000001ff007807 */ /* 0x004fc80000000000 */
[----:B------:R-:W-:Y:S01]  /*31b0*/  LOP3.LUT R9, R9, R0, RZ, 0x3c, !PT ;  /* 0x0000000009097212 */ /* 0x000fe200078e3cff */
[----:B------:R-:W-:Y:S06]  /*31c0*/  @P3 BRA `(.L_x_58) ;  /* 0xfffffffc002c3947 */ /* 0x000fec000383ffff */
[----:B------:R-:W-:Y:S01]  /*31d0*/  ULEA UR5, UR6, UR37, 0x3 ;  /* 0x0000002506057291 */ /* 0x000fe2000f8e18ff */
[----:B------:R-:W-:-:S08]  /*31e0*/  SHF.L.U32 R3, R12, 0x1f, RZ ;  /* 0x0000001f0c037819 */ /* 0x000fd000000006ff */
[----:B------:R-:W1:Y:S02]  /*31f0*/  SYNCS.PHASECHK.TRANS64 P0, [UR5+0x140], R3 ;  /* 0x00014003ff0075a7 */ /* 0x000e640008001005 */
[----:B-1----:R-:W-:Y:S05]  /*3200*/  @P0 BRA `(.L_x_59) ;  /* 0x0000000000080947 */ /* 0x002fea0003800000 */
[----:B------:R-:W1:Y:S02]  /*3210*/  SYNCS.PHASECHK.TRANS64.TRYWAIT P0, [UR5+0x140], R3 ;  /* 0x00014003ff0075a7 */ /* 0x000e640008001105 */
[----:B-1----:R-:W-:Y:S05]  /*3220*/  @!P0 BRA `(.L_x_60) ;  /* 0x0000004400e48947 */ /* 0x002fea0003800000 */
.L_x_59:
[----:B------:R-:W-:-:S04]  /*3230*/  UIADD3 UR4, UPT, UPT, UR6, 0x1, URZ ;  /* 0x0000000106047890 */ /* 0x000fc8000fffe0ff */
[----:B------:R-:W-:-:S04]  /*3240*/  UISETP.NE.AND UP0, UPT, UR4, 0x2, UPT ;  /* 0x000000020400788c */ /* 0x000fc8000bf05270 */
[----:B------:R-:W-:Y:S02]  /*3250*/  USEL UR7, URZ, 0x1, UP0 ;  /* 0x00000001ff077887 */ /* 0x000fe40008000000 */
[----:B------:R-:W-:-:S04]  /*3260*/  USEL UR4, UR4, URZ, UP0 ;  /* 0x000000ff04047287 */ /* 0x000fc80008000000 */
[----:B------:R-:W-:Y:S01]  /*3270*/  ULEA UR4, UR4, UR37, 0x3 ;  /* 0x0000002504047291 */ /* 0x000fe2000f8e18ff */
[----:B-1----:R-:W-:-:S04]  /*3280*/  LOP3.LUT R3, R12, UR7, RZ, 0x3c, !PT ;  /* 0x000000070c037c12 */ /* 0x002fc8000f8e3cff */
[----:B------:R-:W-:-:S04]  /*3290*/  SHF.L.U32 R0, R3, 0x1f, RZ ;  /* 0x0000001f03007819 */ /* 0x000fc800000006ff */
[----:B------:R-:W1:Y:S02]  /*32a0*/  SYNCS.PHASECHK.TRANS64 P0, [UR4+0x140], R0 ;  /* 0x00014000ff0075a7 */ /* 0x000e640008001004 */
[----:B-1----:R-:W-:Y:S05]  /*32b0*/  @P0 EXIT ;  /* 0x000000000000094d */ /* 0x002fea0003800000 */
[----:B------:R-:W-:Y:S02]  /*32c0*/  SHF.L.U32 R3, R3, 0x1f, RZ ;  /* 0x0000001f03037819 */ /* 0x000fe400000006ff */
[----:B------:R-:W-:-:S07]  /*32d0*/  MOV R0, UR4 ;  /* 0x0000000400007c02 */ /* 0x000fce0008000f00 */
.L_x_61:
[----:B-1----:R1:W2:Y:S02]  /*32e0*/  SYNCS.PHASECHK.TRANS64.TRYWAIT P0, [R0+URZ+0x140], R3 ;  /* 0x00014003000075a7 */ /* 0x0022a400080011ff */
[----:B--2---:R-:W-:Y:S05]  /*32f0*/  @!P0 NANOSLEEP.SYNCS 0x989680 ;  /* 0x009896800000895d */ /* 0x004fea0003900000 */
[----:B------:R-:W2:Y:S02]  /*3300*/  @!P0 SYNCS.PHASECHK.TRANS64 P0, [R0+URZ+0x140], R3 ;  /* 0x00014003000085a7 */ /* 0x000ea400080010ff */
[----:B--2---:R-:W-:Y:S05]  /*3310*/  @P0 EXIT ;  /* 0x000000000000094d */ /* 0x004fea0003800000 */
[----:B------:R-:W-:Y:S05]  /*3320*/  BRA `(.L_x_61) ;  /* 0xfffffffc00ec7947 */ /* 0x000fea000383ffff */
.L_x_54:
[----:B------:R-:W-:-:S09]  /*3330*/  UISETP.NE.AND UP1, UPT, UR8, URZ, UPT ;  /* 0x000000ff0800728c */ /* 0x000fd2000bf25270 */
[----:B------:R-:W-:Y:S05]  /*3340*/  BRA.U UP1, `(.L_x_62) ;  /* 0x0000000d01747547 */ /* 0x000fea000b800000 */
[----:B------:R-:W-:Y:S01]  /*3350*/  UMOV UR4, 0x40 ;  /* 0x0000004000047882 */ /* 0x000fe20000000000 */
[----:B------:R-:W-:Y:S01]  /*3360*/  NOP ;  /* 0x0000000000007918 */ /* 0x000fe20000000000 */
[----:B------:R-:W-:Y:S01]  /*3370*/  ULEA UR4, UR37, UR4, 0x18 ;  /* 0x0000000425047291 */ /* 0x000fe2000f8ec0ff */
[----:B------:R-:W-:Y:S02]  /*3380*/  UMOV UR5, 0x400 ;  /* 0x0000040000057882 */ /* 0x000fe40000000000 */
[----:B------:R-:W-:-:S06]  /*3390*/  ULEA UR37, UR37, UR5, 0x18 ;  /* 0x0000000525257291 */ /* 0x000fcc000f8ec0ff */
[----:B------:R-:W1:Y:S02]  /*33a0*/  LDS.U8 R0, [UR4+0x1c] ;  /* 0x00001c04ff007984 */ /* 0x000e640008000000 */
[----:B-1----:R-:W-:-:S13]  /*33b0*/  ISETP.NE.AND P0, PT, R0, RZ, PT ;  /* 0x000000ff0000720c */ /* 0x002fda0003f05270 */
[----:B------:R-:W-:Y:S05]  /*33c0*/  @P0 BRA `(.L_x_63) ;  /* 0x0000000000580947 */ /* 0x000fea0003800000 */
[----:B------:R-:W-:-:S13]  /*33d0*/  ELECT P0, URZ, PT ;  /* 0x0000000000ff782f */ /* 0x000fda0003800000 */
[----:B------:R-:W-:Y:S05]  /*33e0*/  @!P0 BRA `(.L_x_64) ;  /* 0x0000000000608947 */ /* 0x000fea0003800000 */
[----:B------:R-:W-:Y:S01]  /*33f0*/  UMOV UR5, 0x10 ;  /* 0x0000001000057882 */ /* 0x000fe20000000000 */
[----:B------:R-:W-:Y:S01]  /*3400*/  HFMA2 R0, -RZ, RZ, 0, 5.9604644775390625e-08 ;  /* 0x00000001ff007431 */ /* 0x000fe200000001ff */
[----:B------:R-:W-:-:S03]  /*3410*/  MOV R2, 0xffff ;  /* 0x0000ffff00027802 */ /* 0x000fc60000000f00 */
[----:B------:R-:W-:Y:S04]  /*3420*/  DEPBAR.LE SB1, 0x36 ;  /* 0x00009d800000791a */ /* 0x000fe80000000000 */
[----:B------:R-:W1:Y:S02]  /*3430*/  UTCATOMSWS.FIND_AND_SET.ALIGN UP0, UR5, UR5 ;  /* 0x00000005000575e3 */ /* 0x000e640008000800 */
[----:B-1----:R-:W-:Y:S01]  /*3440*/  MOV R3, UR5 ;  /* 0x0000000500037c02 */ /* 0x002fe20008000f00 */
[----:B------:R-:W-:Y:S06]  /*3450*/  BRA.U UP0, `(.L_x_65) ;  /* 0x0000000100187547 */ /* 0x000fec000b800000 */
.L_x_66:
[----:B------:R-:W-:Y:S05]  /*3460*/  NANOSLEEP 0x64 ;  /* 0x000000640000795d */ /* 0x000fea0003800000 */
[----:B------:R-:W-:-:S05]  /*3470*/  UMOV UR5, 0x10 ;  /* 0x0000001000057882 */ /* 0x000fca0000000000 */
[----:B------:R-:W-:Y:S04]  /*3480*/  DEPBAR.LE SB1, 0x36 ;  /* 0x00009d800000791a */ /* 0x000fe80000000000 */
[----:B------:R-:W1:Y:S02]  /*3490*/  UTCATOMSWS.FIND_AND_SET.ALIGN UP0, UR5, UR5 ;  /* 0x00000005000575e3 */ /* 0x000e640008000800 */
[----:B-1----:R-:W-:Y:S01]  /*34a0*/  MOV R3, UR5 ;  /* 0x0000000500037c02 */ /* 0x002fe20008000f00 */
[----:B------:R-:W-:Y:S05]  /*34b0*/  BRA.U !UP0, `(.L_x_66) ;  /* 0xfffffffd08e87547 */ /* 0x000fea000b83ffff */
.L_x_65:
[-C--:B------:R-:W-:Y:S02]  /*34c0*/  SHF.L.U32 R2, R2, R3.reuse, RZ ;  /* 0x0000000302027219 */ /* 0x080fe400000006ff */
[----:B------:R-:W-:Y:S01]  /*34d0*/  SHF.L.U32 R0, R0, R3, RZ ;  /* 0x0000000300007219 */ /* 0x000fe200000006ff */
[----:B------:R-:W-:Y:S02]  /*34e0*/  IMAD.SHL.U32 R3, R3, 0x20, RZ ;  /* 0x0000002003037824 */ /* 0x000fe400078e00ff */
[----:B------:R1:W-:Y:S04]  /*34f0*/  ATOMS.OR RZ, [UR4+0x14], R2 ;  /* 0x00001402ffff798c */ /* 0x0003e8000b000004 */
[----:B------:R1:W-:Y:S04]  /*3500*/  ATOMS.OR RZ, [UR4+0x18], R0 ;  /* 0x00001800ffff798c */ /* 0x0003e8000b000004 */
[----:B------:R1:W-:Y:S01]  /*3510*/  STS [UR37+0x1e0], R3 ;  /* 0x0001e003ff007988 */ /* 0x0003e20008000825 */
[----:B------:R-:W-:Y:S05]  /*3520*/  BRA `(.L_x_64) ;  /* 0x0000000000107947 */ /* 0x000fea0003800000 */
.L_x_63:
[----:B------:R-:W-:Y:S02]  /*3530*/  MOV R0, 0xffffffff ;  /* 0xffffffff00007802 */ /* 0x000fe40000000f00 */
[----:B------:R-:W-:-:S03]  /*3540*/  MOV R2, 0x3570 ;  /* 0x0000357000027802 */ /* 0x000fc60000000f00 */
[----:B------:R1:W-:Y:S04]  /*3550*/  STS [UR37+0x1e0], R0 ;  /* 0x0001e000ff007988 */ /* 0x0003e80008000825 */
[----:B-1-3-5:R-:W-:Y:S05]  /*3560*/  CALL.REL.NOINC `($__internal_1_$__cuda_sm10x_tcgen05_guardrail_trap_phase_invalid_during_alloc) ;  /* 0x0000004800607944 */ /* 0x02afea0003c00000 */
.L_x_64:
[----:B------:R-:W-:Y:S05]  /*3570*/  WARPSYNC.ALL ;  /* 0x0000000000007948 */ /* 0x000fea0003800000 */
[----:B------:R-:W2:Y:S01]  /*3580*/  S2UR UR6, SR_CgaCtaId ;  /* 0x00000000000679c3 */ /* 0x000ea20000008800 */
[----:B------:R-:W-:Y:S01]  /*3590*/  UMOV UR4, 0x400 ;  /* 0x0000040000047882 */ /* 0x000fe20000000000 */
[----:B------:R-:W-:-:S06]  /*35a0*/  NOP ;  /* 0x0000000000007918 */ /* 0x000fcc0000000000 */
[----:B------:R-:W-:Y:S06]  /*35b0*/  BAR.ARV 0x6, 0xa0 ;  /* 0x0182800000007b1d */ /* 0x000fec0000002000 */
[----:B------:R-:W4:Y:S01]  /*35c0*/  LDCU UR7, c[0x0][0x38c] ;  /* 0x00007180ff0777ac */ /* 0x000f220008000800 */
[----:B------:R-:W-:Y:S01]  /*35d0*/  IMAD.MOV.U32 R11, RZ, RZ, 0x1 ;  /* 0x00000001ff0b7424 */ /* 0x000fe200078e00ff */
[----:B------:R-:W-:Y:S01]  /*35e0*/  CS2R R8, SRZ ;  /* 0x0000000000087805 */ /* 0x000fe2000001ff00 */
[----:B------:R-:W-:Y:S01]  /*35f0*/  IMAD.MOV.U32 R10, RZ, RZ, RZ ;  /* 0x000000ffff0a7224 */ /* 0x000fe200078e00ff */
[----:B------:R-:W-:Y:S01]  /*3600*/  UMOV UR16, URZ ;  /* 0x000000ff00107c82 */ /* 0x000fe20008000000 */
[----:B------:R-:W-:Y:S01]  /*3610*/  UMOV UR15, URZ ;  /* 0x000000ff000f7c82 */ /* 0x000fe20008000000 */
[----:B------:R-:W-:Y:S01]  /*3620*/  UMOV UR22, 0x0 ;  /* 0x0000000000167882 */ /* 0x000fe20000000000 */
[----:B------:R-:W-:Y:S01]  /*3630*/  UMOV UR23, 0x8118010 ;  /* 0x0811801000177882 */ /* 0x000fe20000000000 */
[----:B------:R-:W-:Y:S01]  /*3640*/  UMOV UR20, 0x0 ;  /* 0x0000000000147882 */ /* 0x000fe20000000000 */
[----:B------:R-:W-:Y:S01]  /*3650*/  UMOV UR21, 0x8118010 ;  /* 0x0811801000157882 */ /* 0x000fe20000000000 */
[----:B--2---:R-:W-:Y:S01]  /*3660*/  ULEA UR6, UR6, UR4, 0x18 ;  /* 0x0000000406067291 */ /* 0x004fe2000f8ec0ff */
[----:B------:R-:W2:Y:S03]  /*3670*/  LDCU UR4, c[0x0][0x38c] ;  /* 0x00007180ff0477ac */ /* 0x000ea60008000800 */
[----:B------:R-:W-:-:S02]  /*3680*/  UIADD3 UR18, UPT, UPT, UR6, 0x4400, URZ ;  /* 0x0000440006127890 */ /* 0x000fc4000fffe0ff */
[----:B----4-:R-:W-:-:S03]  /*3690*/  UIADD3 UR7, UPT, UPT, UR7, 0x3f, URZ ;  /* 0x0000003f07077890 */ /* 0x010fc6000fffe0ff */
[----:B-1----:R-:W1:Y:S01]  /*36a0*/  LDS R0, [UR6+0x1e0] ;  /* 0x0001e006ff007984 */ /* 0x002e620008000800 */
[----:B------:R-:W-:Y:S02]  /*36b0*/  UIADD3 UR17, UPT, UPT, UR6, 0x26400, URZ ;  /* 0x0002640006117890 */ /* 0x000fe4000fffe0ff */
[----:B------:R-:W-:Y:S02]  /*36c0*/  USHF.R.S32.HI UR5, URZ, 0x1f, UR7 ;  /* 0x0000001fff057899 */ /* 0x000fe40008011407 */
[----:B------:R-:W-:Y:S02]  /*36d0*/  USHF.R.U32.HI UR18, URZ, 0x4, UR18 ;  /* 0x00000004ff127899 */ /* 0x000fe40008011612 */
[----:B------:R-:W-:Y:S02]  /*36e0*/  ULEA.HI UR5, UR5, UR7, URZ, 0x6 ;  /* 0x0000000705057291 */ /* 0x000fe4000f8f30ff */
[----:B------:R-:W-:Y:S02]  /*36f0*/  USHF.R.U32.HI UR17, URZ, 0x4, UR17 ;  /* 0x00000004ff117899 */ /* 0x000fe40008011611 */
[----:B------:R-:W-:-:S02]  /*3700*/  USHF.R.S32.HI UR5, URZ, 0x6, UR5 ;  /* 0x00000006ff057899 */ /* 0x000fc40008011405 */
[----:B------:R-:W-:Y:S02]  /*3710*/  ULOP3.LUT UR18, UR18, 0x3fff, URZ, 0xc0, !UPT ;  /* 0x00003fff12127892 */ /* 0x000fe4000f8ec0ff */
[----:B------:R-:W-:Y:S02]  /*3720*/  UISETP.LT.AND UP0, UPT, UR5, 0x1, UPT ;  /* 0x000000010500788c */ /* 0x000fe4000bf01270 */
[----:B------:R-:W-:Y:S02]  /*3730*/  ULOP3.LUT UR17, UR17, 0x3fff, URZ, 0xc0, !UPT ;  /* 0x00003fff11117892 */ /* 0x000fe4000f8ec0ff */
[----:B------:R-:W-:Y:S02]  /*3740*/  USEL UR10, UR5, 0x1, !UP0 ;  /* 0x00000001050a7887 */ /* 0x000fe4000c000000 */
[----:B--2---:R-:W-:Y:S02]  /*3750*/  UISETP.GE.AND UP3, UPT, UR4, 0x1, UPT ;  /* 0x000000010400788c */ /* 0x004fe4000bf66270 */
[----:B------:R-:W-:Y:S01]  /*3760*/  UIADD3 UR10, UPT, UPT, -UR10, URZ, URZ ;  /* 0x000000ff0a0a7290 */ /* 0x000fe2000fffe1ff */
[----:B-1----:R-:W-:-:S15]  /*3770*/  R2UR UR19, R0 ;  /* 0x00000000001372ca */ /* 0x002fde00000e0000 */
.L_x_73:
[----:B------:R-:W-:Y:S02]  /*3780*/  LEA R0, R10, UR6, 0x3 ;  /* 0x000000060a007c11 */ /* 0x000fe4000f8e18ff */
[----:B------:R-:W-:Y:S02]  /*3790*/  SHF.L.U32 R5, R9, 0x1f, RZ ;  /* 0x0000001f09057819 */ /* 0x000fe400000006ff */
[----:B------:R-:W-:Y:S01]  /*37a0*/  PLOP3.LUT P0, PT, PT, PT, UP3, 0x80, 0x8 ;  /* 0x000000000008781c */ /* 0x000fe20003f0f038 */
[----:B------:R-:W-:Y:S01]  /*37b0*/  VIADD R3, R0, 0x140 ;  /* 0x0000014000037836 */ /* 0x000fe20000000000 */
[----:B-1----:R-:W1:Y:S02]  /*37c0*/  SYNCS.PHASECHK.TRANS64.TRYWAIT P1, [R0+URZ+0x130], R5 ;  /* 0x00013005000075a7 */ /* 0x002e6400080211ff */
[----:B-1--4-:R-:W-:Y:S09]  /*37d0*/  @!P1 BRA `(.L_x_67) ;  /* 0x0000004000909947 */ /* 0x012ff20003800000 */
.L_x_150:
[----:B------:R-:W-:Y:S01]  /*37e0*/  LEA R4, R10, UR6, 0x4 ;  /* 0x000000060a047c11 */ /* 0x000fe2000f8e20ff */
[----:B------:R-:W-:Y:S01]  /*37f0*/  @UP3 ULEA UR4, UR15, UR6, 0x3 ;  /* 0x000000060f043291 */ /* 0x000fe2000f8e18ff */
[----:B------:R-:W-:Y:S01]  /*3800*/  PLOP3.LUT P2, PT, PT, PT, PT, 0x80, 0x8 ;  /* 0x000000000008781c */ /* 0x000fe20003f4f070 */
[----:B------:R-:W-:Y:S01]  /*3810*/  ULEA UR8, UR16, UR6, 0x3 ;  /* 0x0000000610087291 */ /* 0x000fe2000f8e18ff */
[----:B------:R-:W-:Y:S01]  /*3820*/  PRMT R3, RZ, 0x654, R3 ;  /* 0x00000654ff037816 */ /* 0x000fe20000000003 */
[----:B------:R-:W-:Y:S01]  /*3830*/  ULEA UR9, UR16, UR19, 0x6 ;  /* 0x0000001310097291 */ /* 0x000fe2000f8e30ff */
[----:B-1----:R-:W1:Y:S01]  /*3840*/  LDS.128 R4, [R4+0x1c0] ;  /* 0x0001c00004047984 */ /* 0x002e620000000c00 */
[----:B------:R-:W-:Y:S02]  /*3850*/  @P0 SHF.L.U32 R2, R8, 0x1f, RZ ;  /* 0x0000001f08020819 */ /* 0x000fe400000006ff */
[----:B------:R-:W-:Y:S01]  /*3860*/  SHF.L.U32 R0, R11, 0x1f, RZ ;  /* 0x0000001f0b007819 */ /* 0x000fe200000006ff */
[----:B------:R-:W-:Y:S01]  /*3870*/  @!PT LDS RZ, [RZ] ;  /* 0x00000000fffff984 */ /* 0x000fe20000000800 */
[----:B------:R-:W-:Y:S01]  /*3880*/  @!PT LDS RZ, [RZ] ;  /* 0x00000000fffff984 */ /* 0x000fe20000000800 */
[----:B------:R-:W-:Y:S01]  /*3890*/  @!PT LDS RZ, [RZ] ;  /* 0x00000000fffff984 */ /* 0x000fe20000000800 */
[----:B------:R-:W-:Y:S01]  /*38a0*/  @!PT LDS RZ, [RZ] ;  /* 0x00000000fffff984 */ /* 0x000fe20000000800 */
[----:B------:R2:W-:Y:S06]  /*38b0*/  MEMBAR.ALL.CTA ;  /* 0x0000000000007992 */ /* 0x0005ec0000008000 */
[----:B--2---:R-:W2:Y:S02]  /*38c0*/  FENCE.VIEW.ASYNC.S ;  /* 0x00000000000073c6 */ /* 0x004ea40000000000 */
[----:B--2---:R2:W-:Y:S01]  /*38d0*/  SYNCS.ARRIVE.TRANS64.RED.A1T0 RZ, [R3+URZ], RZ ;  /* 0x000000ff03ff79a7 */ /* 0x0045e200081004ff */
[----:B------:R2:W4:Y:S01]  /*38e0*/  @P0 SYNCS.PHASECHK.TRANS64.TRYWAIT P2, [UR4], R2 ;  /* 0x00000002ff0005a7 */ /* 0x0005220008041104 */
[----:B-1----:R-:W-:Y:S01]  /*38f0*/  LOP3.LUT P1, RZ, R6, 0x1, RZ, 0xc0, !PT ;  /* 0x0000000106ff7812 */ /* 0x002fe2000782c0ff */
[----:B------:R-:W1:Y:S02]  /*3900*/  SYNCS.PHASECHK.TRANS64.TRYWAIT P0, [UR8+0x170], R0 ;  /* 0x00017000ff0075a7 */ /* 0x000e640008001108 */
[----:B-12-4-:R-:W-:Y:S10]  /*3910*/  @!P0 BRA `(.L_x_68) ;  /* 0x0000004000548947 */ /* 0x016ff40003800000 */
.L_x_152:
[----:B------:R-:W-:Y:S01]  /*3920*/  IADD3 R10, PT, PT, R10, 0x1, RZ ;  /* 0x000000010a0a7810 */ /* 0x000fe20007ffe0ff */
[----:B------:R-:W-:Y:S06]  /*3930*/  BRA.U !UP3, `(.L_x_69) ;  /* 0x000000010b987547 */ /* 0x000fec000b800000 */
[----:B------:R-:W-:Y:S01]  /*3940*/  UPLOP3.LUT UP4, UPT, UPT, UPT, UPT, 0x40, 0x4 ;  /* 0x000000000004789c */ /* 0x000fe20003f8e870 */
[----:B------:R-:W-:Y:S01]  /*3950*/  UMOV UR14, UR10 ;  /* 0x0000000a000e7c82 */ /* 0x000fe20008000000 */
[----:B------:R-:W-:Y:S01]  /*3960*/  UMOV UR13, UR5 ;  /* 0x00000005000d7c82 */ /* 0x000fe20008000000 */
[----:B------:R-:W-:-:S08]  /*3970*/  UMOV UR12, UR15 ;  /* 0x0000000f000c7c82 */ /* 0x000fd00008000000 */
.L_x_72:
[----:B------:R-:W-:Y:S02]  /*3980*/  UIADD3 UR14, UPT, UPT, UR14, 0x1, URZ ;  /* 0x000000010e0e7890 */ /* 0x000fe4000fffe0ff */
[----:B--2---:R-:W-:Y:S02]  /*3990*/  ULEA UR7, UR12, UR6, 0x3 ;  /* 0x000000060c077291 */ /* 0x004fe4000f8e18ff */
[----:B------:R-:W-:Y:S01]  /*39a0*/  UISETP.NE.AND UP0, UPT, UR14, URZ, UPT ;  /* 0x000000ff0e00728c */ /* 0x000fe2000bf05270 */
[----:B----4-:R-:W-:Y:S10]  /*39b0*/  @P2 BRA `(.L_x_70) ;  /* 0x00000000000c2947 */ /* 0x010ff40003800000 */
[----:B-1----:R-:W-:Y:S04]  /*39c0*/  SHF.L.U32 R3, R8, 0x1f, RZ ;  /* 0x0000001f08037819 */ /* 0x002fe800000006ff */
[----:B------:R-:W1:Y:S02]  /*39d0*/  SYNCS.PHASECHK.TRANS64.TRYWAIT P0, [UR7], R3 ;  /* 0x00000003ff0075a7 */ /* 0x000e640008001107 */
[----:B-1----:R-:W-:Y:S05]  /*39e0*/  @!P0 BRA `(.L_x_71) ;  /* 0x0000004000388947 */ /* 0x002fea0003800000 */
.L_x_70:
[----:B------:R-:W-:Y:S01]  /*39f0*/  UISETP.NE.AND UP1, UPT, UR13, 0x1, UPT ;  /* 0x000000010d00788c */ /* 0x000fe2000bf25270 */
[----:B------:R-:W-:Y:S01]  /*3a00*/  PLOP3.LUT P2, PT, PT, PT, PT, 0x80, 0x8 ;  /* 0x000000000008781c */ /* 0x000fe20003f4f070 */
[----:B------:R-:W-:Y:S02]  /*3a10*/  UIADD3 UR15, UPT, UPT, UR12, 0x1, URZ ;  /* 0x000000010c0f7890 */ /* 0x000fe4000fffe0ff */
[----:B------:R-:W-:Y:S02]  /*3a20*/  ULEA UR24, UR12, UR17, 0x8 ;  /* 0x000000110c187291 */ /* 0x000fe4000f8e40ff */
[----:B------:R-:W-:Y:S01]  /*3a30*/  UISETP.NE.AND UP2, UPT, UR15, 0x11, UPT ;  /* 0x000000110f00788c */ /* 0x000fe2000bf45270 */
[----:B------:R-:W-:Y:S01]  /*3a40*/  PLOP3.LUT P0, PT, PT, PT, UP1, 0x80, 0x8 ;  /* 0x000000000008781c */ /* 0x000fe20003f0f018 */
[----:B------:R-:W-:Y:S02]  /*3a50*/  ULEA UR26, UR12, UR18, 0x9 ;  /* 0x000000120c1a7291 */ /* 0x000fe4000f8e48ff */
[----:B------:R-:W-:Y:S02]  /*3a60*/  USEL UR11, URZ, 0x1, UP2 ;  /* 0x00000001ff0b7887 */ /* 0x000fe40009000000 */
[----:B------:R-:W-:Y:S02]  /*3a70*/  USEL UR15, UR15, URZ, UP2 ;  /* 0x000000ff0f0f7287 */ /* 0x000fe40009000000 */
[----:B------:R-:W-:Y:S02]  /*3a80*/  UIADD3 UR30, UPT, UPT, UR24, 0x80, URZ ;  /* 0x00000080181e7890 */ /* 0x000fe4000fffe0ff */
[----:B------:R-:W-:Y:S01]  /*3a90*/  @UP1 ULEA UR4, UR15, UR6, 0x3 ;  /* 0x000000060f041291 */ /* 0x000fe2000f8e18ff */
[----:B------:R-:W-:Y:S01]  /*3aa0*/  LOP3.LUT R8, R8, UR11, RZ, 0x3c, !PT ;  /* 0x0000000b08087c12 */ /* 0x000fe2000f8e3cff */
[----:B------:R-:W-:Y:S02]  /*3ab0*/  UIADD3 UR28, UPT, UPT, UR26, 0x100, URZ ;  /* 0x000001001a1c7890 */ /* 0x000fe4000fffe0ff */
[----:B------:R-:W-:Y:S01]  /*3ac0*/  UIADD3 UR7, UPT, UPT, UR7, 0x88, URZ ;  /* 0x0000008807077890 */ /* 0x000fe2000fffe0ff */
[----:B-1----:R-:W-:Y:S01]  /*3ad0*/  @P0 SHF.L.U32 R0, R8, 0x1f, RZ ;  /* 0x0000001f08000819 */ /* 0x002fe200000006ff */
[----:B------:R-:W-:Y:S01]  /*3ae0*/  UMOV UR25, 0x80004020 ;  /* 0x8000402000197882 */ /* 0x000fe20000000000 */
[----:B------:R-:W-:Y:S01]  /*3af0*/  UMOV UR27, 0x40004040 ;  /* 0x40004040001b7882 */ /* 0x000fe20000000000 */
[----:B------:R-:W-:Y:S01]  /*3b00*/  UMOV UR31, 0x80004020 ;  /* 0x80004020001f7882 */ /* 0x000fe20000000000 */
[----:B------:R2:W4:Y:S01]  /*3b10*/  @P0 SYNCS.PHASECHK.TRANS64.TRYWAIT P2, [UR4], R0 ;  /* 0x00000000ff0005a7 */ /* 0x0005220008041104 */
[----:B------:R-:W-:Y:S01]  /*3b20*/  UIADD3 UR13, UPT, UPT, UR13, -0x1, URZ ;  /* 0xffffffff0d0d7890 */ /* 0x000fe2000fffe0ff */
[----:B------:R2:W-:Y:S01]  /*3b30*/  UTCQMMA gdesc[UR26], gdesc[UR24], tmem[UR9], tmem[UR22], idesc[UR23], UP4 ;  /* 0x00ff16181a0075ea */ /* 0x0005e2000a000309 */
[----:B------:R-:W-:Y:S01]  /*3b40*/  UPLOP3.LUT UP4, UPT, UPT, UPT, UPT, 0x80, 0x8 ;  /* 0x000000000008789c */ /* 0x000fe20003f8f070 */
[----:B------:R-:W-:Y:S01]  /*3b50*/  UMOV UR29, 0x40004040 ;  /* 0x40004040001d7882 */ /* 0x000fe20000000000 */
[----:B------:R-:W-:Y:S01]  /*3b60*/  UMOV UR12, UR15 ;  /* 0x0000000f000c7c82 */ /* 0x000fe20008000000 */
[----:B------:R2:W-:Y:S01]  /*3b70*/  UTCQMMA gdesc[UR28], gdesc[UR30], tmem[UR9], tmem[UR20], idesc[UR21], UPT ;  /* 0x00ff141e1c0075ea */ /* 0x0005e2000b800309 */
[----:B------:R2:W-:Y:S01]  /*3b80*/  UTCBAR [UR7], URZ ;  /* 0x000000ff070073e9 */ /* 0x0005e200080000ff */
[----:B------:R-:W-:Y:S06]  /*3b90*/  BRA.U UP0, `(.L_x_72) ;  /* 0xfffffffd00787547 */ /* 0x000fec000b83ffff */
.L_x_69:
[----:B------:R-:W-:Y:S01]  /*3ba0*/  UIADD3 UR16, UPT, UPT, UR16, 0x1, URZ ;  /* 0x0000000110107890 */ /* 0x000fe2000fffe0ff */
[C---:B------:R-:W-:Y:S01]  /*3bb0*/  ISETP.NE.AND P0, PT, R10.reuse, 0x2, PT ;  /* 0x000000020a00780c */ /* 0x040fe20003f05270 */
[----:B------:R-:W-:Y:S02]  /*3bc0*/  UIADD3 UR8, UPT, UPT, UR8, 0x150, URZ ;  /* 0x0000015008087890 */ /* 0x000fe4000fffe0ff */
[----:B------:R-:W-:Y:S01]  /*3bd0*/  UISETP.NE.AND UP0, UPT, UR16, 0x4, UPT ;  /* 0x000000041000788c */ /* 0x000fe2000bf05270 */
[----:B-12---:R-:W-:Y:S02]  /*3be0*/  SEL R0, RZ, 0x1, P0 ;  /* 0x00000001ff007807 */ /* 0x006fe40000000000 */
[----:B------:R-:W-:Y:S01]  /*3bf0*/  SEL R10, R10, RZ, P0 ;  /* 0x000000ff0a0a7207 */ /* 0x000fe20000000000 */
[----:B------:R-:W-:Y:S01]  /*3c00*/  USEL UR4, URZ, 0x1, UP0 ;  /* 0x00000001ff047887 */ /* 0x000fe20008000000 */
[----:B------:R-:W-:Y:S01]  /*3c10*/  LOP3.LUT R9, R9, R0, RZ, 0x3c, !PT ;  /* 0x0000000009097212 */ /* 0x000fe200078e3cff */
[----:B------:R-:W-:Y:S01]  /*3c20*/  USEL UR16, UR16, URZ, UP0 ;  /* 0x000000ff10107287 */ /* 0x000fe20008000000 */
[----:B------:R1:W-:Y:S03]  /*3c30*/  UTCBAR [UR8], URZ ;  /* 0x000000ff080073e9 */ /* 0x0003e600080000ff */
[----:B------:R-:W-:Y:S01]  /*3c40*/  LOP3.LUT R11, R11, UR4, RZ, 0x3c, !PT ;  /* 0x000000040b0b7c12 */ /* 0x000fe2000f8e3cff */
[----:B------:R-:W-:Y:S07]  /*3c50*/  @P1 BRA `(.L_x_73) ;  /* 0xfffffff800c81947 */ /* 0x000fee000383ffff */
[----:B------:R-:W2:Y:S01]  /*3c60*/  S2UR UR4, SR_CgaCtaId ;  /* 0x00000000000479c3 */ /* 0x000ea20000008800 */
[----:B------:R-:W-:Y:S01]  /*3c70*/  ELECT P0, URZ, PT ;  /* 0x0000000000ff782f */ /* 0x000fe20003800000 */
[----:B------:R-:W-:Y:S01]  /*3c80*/  IMAD.MOV.U32 R0, RZ, RZ, 0x1 ;  /* 0x00000001ff007424 */ /* 0x000fe200078e00ff */
[----:B------:R-:W-:Y:S01]  /*3c90*/  UIADD3 UR6, UPT, UPT, UR6, 0x170, URZ ;  /* 0x0000017006067890 */ /* 0x000fe2000fffe0ff */
[----:B------:R-:W-:Y:S01]  /*3ca0*/  SHF.L.U32 R3, R11, 0x1f, RZ ;  /* 0x0000001f0b037819 */ /* 0x000fe200000006ff */
[----:B------:R-:W-:-:S03]  /*3cb0*/  UMOV UR5, 0x40 ;  /* 0x0000004000057882 */ /* 0x000fc60000000000 */
[----:B------:R-:W-:Y:S01]  /*3cc0*/  UVIRTCOUNT.DEALLOC.SMPOOL 0x80 ;  /* 0x000000800000784c */ /* 0x000fe20000000000 */
[----:B--2---:R-:W-:Y:S02]  /*3cd0*/  ULEA UR4, UR4, UR5, 0x18 ;  /* 0x0000000504047291 */ /* 0x004fe4000f8ec0ff */
[----:B------:R-:W-:-:S07]  /*3ce0*/  ULEA UR5, UR16, UR6, 0x3 ;  /* 0x0000000610057291 */ /* 0x000fce000f8e18ff */
[----:B------:R2:W-:Y:S02]  /*3cf0*/  @P0 STS.U8 [UR4+0x1c], R0 ;  /* 0x00001c00ff000988 */ /* 0x0005e40008000004 */
[----:B------:R-:W3:Y:S02]  /*3d00*/  SYNCS.PHASECHK.TRANS64.TRYWAIT P0, [UR5], R3 ;  /* 0x00000003ff0075a7 */ /* 0x000ee40008001105 */
[----:B--23--:R-:W-:Y:S05]  /*3d10*/  @!P0 BRA `(.L_x_74) ;  /* 0x0000003c00848947 */ /* 0x00cfea0003800000 */
.L_x_155:
[----:B------:R-:W-:-:S04]  /*3d20*/  UIADD3 UR7, UPT, UPT, UR16, 0x1, URZ ;  /* 0x0000000110077890 */ /* 0x000fc8000fffe0ff */
[----:B------:R-:W-:-:S04]  /*3d30*/  UISETP.NE.AND UP0, UPT, UR7, 0x4, UPT ;  /* 0x000000040700788c */ /* 0x000fc8000bf05270 */
[----:B-1----:R-:W-:Y:S02]  /*3d40*/  USEL UR8, URZ, 0x1, UP0 ;  /* 0x00000001ff087887 */ /* 0x002fe40008000000 */
[----:B------:R-:W-:-:S04]  /*3d50*/  USEL UR7, UR7, URZ, UP0 ;  /* 0x000000ff07077287 */ /* 0x000fc80008000000 */
[----:B------:R-:W-:Y:S01]  /*3d60*/  ULEA UR5, UR7, UR6, 0x3 ;  /* 0x0000000607057291 */ /* 0x000fe2000f8e18ff */
[----:B------:R-:W-:-:S04]  /*3d70*/  LOP3.LUT R2, R11, UR8, RZ, 0x3c, !PT ;  /* 0x000000080b027c12 */ /* 0x000fc8000f8e3cff */
[----:B--2---:R-:W-:-:S04]  /*3d80*/  SHF.L.U32 R3, R2, 0x1f, RZ ;  /* 0x0000001f02037819 */ /* 0x004fc800000006ff */
[----:B------:R-:W1:Y:S02]  /*3d90*/  SYNCS.PHASECHK.TRANS64.TRYWAIT P0, [UR5], R3 ;  /* 0x00000003ff0075a7 */ /* 0x000e640008001105 */
[----:B-1----:R-:W-:Y:S05]  /*3da0*/  @!P0 BRA `(.L_x_75) ;  /* 0x0000003c00788947 */ /* 0x002fea0003800000 */
.L_x_157:
        /* <DEDUP_REMOVED lines=9> */
.L_x_159:
[----:B------:R-:W-:-:S04]  /*3e40*/  UIADD3 UR7, UPT, UPT, UR7, 0x1, URZ ;  /* 0x0000000107077890 */ /* 0x000fc8000fffe0ff */
[----:B------:R-:W-:-:S04]  /*3e50*/  UISETP.NE.AND UP0, UPT, UR7, 0x4, UPT ;  /* 0x000000040700788c */ /* 0x000fc8000bf05270 */
[----:B------:R-:W-:Y:S02]  /*3e60*/  USEL UR5, URZ, 0x1, UP0 ;  /* 0x00000001ff057887 */ /* 0x000fe40008000000 */
[----:B------:R-:W-:-:S04]  /*3e70*/  USEL UR7, UR7, URZ, UP0 ;  /* 0x000000ff07077287 */ /* 0x000fc80008000000 */
[----:B------:R-:W-:Y:S01]  /*3e80*/  ULEA UR7, UR7, UR6, 0x3 ;  /* 0x0000000607077291 */ /* 0x000fe2000f8e18ff */
[----:B-1----:R-:W-:-:S04]  /*3e90*/  LOP3.LUT R3, R2, UR5, RZ, 0x3c, !PT ;  /* 0x0000000502037c12 */ /* 0x002fc8000f8e3cff */
[----:B------:R-:W-:-:S04]  /*3ea0*/  SHF.L.U32 R3, R3, 0x1f, RZ ;  /* 0x0000001f03037819 */ /* 0x000fc800000006ff */
[----:B------:R-:W1:Y:S02]  /*3eb0*/  SYNCS.PHASECHK.TRANS64.TRYWAIT P0, [UR7], R3 ;  /* 0x00000003ff0075a7 */ /* 0x000e640008001107 */
[----:B-1----:R-:W-:Y:S05]  /*3ec0*/  @!P0 BRA `(.L_x_77) ;  /* 0x0000003c00608947 */ /* 0x002fea0003800000 */
.L_x_161:
[----:B------:R-:W-:Y:S01]  /*3ed0*/  NOP ;  /* 0x0000000000007918 */ /* 0x000fe20000000000 */
[----:B-1----:R-:W1:Y:S01]  /*3ee0*/  LDS R0, [UR4+0x14] ;  /* 0x00001404ff007984 */ /* 0x002e620008000800 */
[----:B------:R-:W-:Y:S01]  /*3ef0*/  ULOP3.LUT UR6, UR19, 0xffff, URZ, 0xc0, !UPT ;  /* 0x0000ffff13067892 */ /* 0x000fe2000f8ec0ff */
[----:B------:R-:W-:Y:S01]  /*3f00*/  UMOV UR8, 0xffff ;  /* 0x0000ffff00087882 */ /* 0x000fe20000000000 */
[----:B------:R-:W-:Y:S02]  /*3f10*/  UMOV UR5, 0x1 ;  /* 0x0000000100057882 */ /* 0x000fe40000000000 */
[----:B------:R-:W-:-:S04]  /*3f20*/  USHF.R.U32.HI UR6, URZ, 0x5, UR6 ;  /* 0x00000005ff067899 */ /* 0x000fc80008011606 */
[----:B------:R-:W-:Y:S02]  /*3f30*/  USHF.L.U32 UR8, UR8, UR6, URZ ;  /* 0x0000000608087299 */ /* 0x000fe400080006ff */
[----:B------:R-:W-:-:S04]  /*3f40*/  USHF.L.U32 UR5, UR5, UR6, URZ ;  /* 0x0000000605057299 */ /* 0x000fc800080006ff */
[----:B-1----:R-:W-:-:S04]  /*3f50*/  LOP3.LUT R0, R0, UR8, RZ, 0xc0, !PT ;  /* 0x0000000800007c12 */ /* 0x002fc8000f8ec0ff */
[----:B------:R-:W-:-:S13]  /*3f60*/  ISETP.NE.AND P0, PT, R0, UR8, PT ;  /* 0x0000000800007c0c */ /* 0x000fda000bf05270 */
[----:B------:R-:W-:Y:S05]  /*3f70*/  @P0 BRA `(.L_x_78) ;  /* 0x0000000000580947 */ /* 0x000fea0003800000 */
[----:B------:R-:W1:Y:S02]  /*3f80*/  LDS R0, [UR4+0x18] ;  /* 0x00001804ff007984 */ /* 0x000e640008000800 */
[----:B-1----:R-:W-:-:S04]  /*3f90*/  LOP3.LUT R0, R0, UR5, RZ, 0xc0, !PT ;  /* 0x0000000500007c12 */ /* 0x002fc8000f8ec0ff */
[----:B------:R-:W-:-:S13]  /*3fa0*/  ISETP.NE.AND P0, PT, R0, UR5, PT ;  /* 0x0000000500007c0c */ /* 0x000fda000bf05270 */
[----:B------:R-:W-:Y:S05]  /*3fb0*/  @P0 BRA `(.L_x_79) ;  /* 0x00000000003c0947 */ /* 0x000fea0003800000 */
[----:B------:R-:W1:Y:S01]  /*3fc0*/  S2R R2, SR_LANEID ;  /* 0x0000000000027919 */ /* 0x000e620000000000 */
[----:B------:R-:W-:Y:S01]  /*3fd0*/  ULOP3.LUT UR8, URZ, UR8, URZ, 0x33, !UPT ;  /* 0x00000008ff087292 */ /* 0x000fe2000f8e33ff */
[----:B------:R-:W-:Y:S01]  /*3fe0*/  LOP3.LUT R4, RZ, UR5, RZ, 0x33, !PT ;  /* 0x00000005ff047c12 */ /* 0x000fe2000f8e33ff */
[----:B------:R-:W-:Y:S02]  /*3ff0*/  VOTEU.ANY UR7, UPT, PT ;  /* 0x0000000000077886 */ /* 0x000fe400038e0100 */
[----:B------:R-:W-:Y:S01]  /*4000*/  UFLO.U32 UR7, UR7 ;  /* 0x00000007000772bd */ /* 0x000fe200080e0000 */
[----:B------:R-:W2:Y:S01]  /*4010*/  REDUX UR5, R4 ;  /* 0x00000000040573c4 */ /* 0x000ea20000000000 */
[----:B------:R-:W-:-:S06]  /*4020*/  IMAD.U32 R0, RZ, RZ, UR8 ;  /* 0x00000008ff007e24 */ /* 0x000fcc000f8e00ff */
[----:B------:R3:W-:Y:S01]  /*4030*/  UTCATOMSWS.AND URZ, UR8 ;  /* 0x0000000800ff79e3 */ /* 0x0007e20008000000 */
[----:B------:R-:W4:Y:S01]  /*4040*/  REDUX UR6, R0 ;  /* 0x00000000000673c4 */ /* 0x000f220000000000 */
[----:B-1----:R-:W-:Y:S01]  /*4050*/  ISETP.EQ.U32.AND P0, PT, R2, UR7, PT ;  /* 0x0000000702007c0c */ /* 0x002fe2000bf02070 */
[----:B--2---:R-:W-:Y:S01]  /*4060*/  IMAD.U32 R2, RZ, RZ, UR5 ;  /* 0x00000005ff027e24 */ /* 0x004fe2000f8e00ff */
[----:B----4-:R-:W-:-:S11]  /*4070*/  MOV R3, UR6 ;  /* 0x0000000600037c02 */ /* 0x010fd60008000f00 */
[----:B------:R3:W-:Y:S04]  /*4080*/  @P0 ATOMS.AND RZ, [UR4+0x14], R3 ;  /* 0x00001403ffff098c */ /* 0x0007e8000a800004 */
[----:B------:R3:W-:Y:S01]  /*4090*/  @P0 ATOMS.AND RZ, [UR4+0x18], R2 ;  /* 0x00001802ffff098c */ /* 0x0007e2000a800004 */
[----:B------:R-:W-:Y:S05]  /*40a0*/  BRA `(.L_x_80) ;  /* 0x0000000000147947 */ /* 0x000fea0003800000 */
.L_x_79:
[----:B------:R-:W-:Y:S02]  /*40b0*/  MOV R2, 0x40d0 ;  /* 0x000040d000027802 */ /* 0x000fe40000000f00 */
[----:B----45:R-:W-:Y:S05]  /*40c0*/  CALL.REL.NOINC `($__internal_0_$__cuda_sm10x_tcgen05_guardrail_trap_col_being_dealloced_not_returned_by_alloc) ;  /* 0x0000003c007c7944 */ /* 0x030fea0003c00000 */
[----:B------:R-:W-:Y:S05]  /*40d0*/  BRA `(.L_x_80) ;  /* 0x0000000000087947 */ /* 0x000fea0003800000 */
.L_x_78:
[----:B------:R-:W-:Y:S02]  /*40e0*/  MOV R2, 0x4100 ;  /* 0x0000410000027802 */ /* 0x000fe40000000f00 */
[----:B----45:R-:W-:Y:S05]  /*40f0*/  CALL.REL.NOINC `($__internal_2_$__cuda_sm10x_tcgen05_guardrail_trap_unallocated_columns_being_dealloced) ;  /* 0x0000003c00887944 */ /* 0x030fea0003c00000 */
.L_x_80:
[----:B------:R-:W-:Y:S01]  /*4100*/  NOP ;  /* 0x0000000000007918 */ /* 0x000fe20000000000 */
[----:B---3--:R-:W-:Y:S05]  /*4110*/  EXIT ;  /* 0x000000000000794d */ /* 0x008fea0003800000 */
.L_x_62:
[----:B------:R-:W-:-:S09]  /*4120*/  UISETP.NE.OR UP2, UPT, UR8, 0x3, !UP2 ;  /* 0x000000030800788c */ /* 0x000fd2000d745670 */
[----:B------:R-:W-:Y:S05]  /*4130*/  BRA.U UP2, `(.L_x_81) ;  /* 0x0000000902c87547 */ /* 0x000fea000b800000 */
[----:B------:R-:W1:Y:S01]  /*4140*/  LDCU.64 UR6, c[0x0][0x888] ;  /* 0x00011100ff0677ac */ /* 0x000e620008000a00 */
[----:B------:R-:W2:Y:S01]  /*4150*/  LDC R0, c[0x0][0xb30] ;  /* 0x0002cc00ff007b82 */ /* 0x000ea20000000800 */
[----:B------:R-:W-:Y:S01]  /*4160*/  IMAD.MOV.U32 R30, RZ, RZ, 0x1 ;  /* 0x00000001ff1e7424 */ /* 0x000fe200078e00ff */
[----:B------:R-:W-:Y:S01]  /*4170*/  CS2R R28, SRZ ;  /* 0x00000000001c7805 */ /* 0x000fe2000001ff00 */
[----:B------:R-:W4:Y:S01]  /*4180*/  LDCU.64 UR4, c[0x0][0x890] ;  /* 0x00011200ff0477ac */ /* 0x000f220008000a00 */
[----:B------:R-:W-:Y:S01]  /*4190*/  IMAD.MOV.U32 R25, RZ, RZ, 0x2000 ;  /* 0x00002000ff197424 */ /* 0x000fe200078e00ff */
[----:B------:R-:W-:-:S03]  /*41a0*/  UMOV UR8, 0x400 ;  /* 0x0000040000087882 */ /* 0x000fc60000000000 */
[----:B------:R-:W3:Y:S01]  /*41b0*/  LDC R19, c[0x0][0x370] ;  /* 0x0000dc00ff137b82 */ /* 0x000ee20000000800 */
[----:B------:R-:W-:-:S07]  /*41c0*/  UPLOP3.LUT UP1, UPT, UPT, UPT, UPT, 0x40, 0x4 ;  /* 0x000000000004789c */ /* 0x000fce0003f2e870 */
[----:B------:R-:W3:Y:S01]  /*41d0*/  LDC R2, c[0x0][0xb0c] ;  /* 0x0002c300ff027b82 */ /* 0x000ee20000000800 */
[----:B-1----:R-:W-:Y:S02]  /*41e0*/  UISETP.NE.U32.AND UP2, UPT, UR6, URZ, UPT ;  /* 0x000000ff0600728c */ /* 0x002fe4000bf45070 */
[----:B------:R-:W-:Y:S02]  /*41f0*/  ULEA UR6, UR37, UR8, 0x18 ;  /* 0x0000000825067291 */ /* 0x000fe4000f8ec0ff */
[----:B------:R-:W-:Y:S02]  /*4200*/  UISETP.NE.AND.EX UP2, UPT, UR7, URZ, UPT, UP2 ;  /* 0x000000ff0700728c */ /* 0x000fe4000bf45320 */
[----:B------:R-:W-:Y:S01]  /*4210*/  UIADD3 UR7, UPT, UPT, UR6, 0x110, URZ ;  /* 0x0000011006077890 */ /* 0x000fe2000fffe0ff */
[----:B------:R-:W1:Y:S01]  /*4220*/  LDC R18, c[0x0][0xb20] ;  /* 0x0002c800ff127b82 */ /* 0x000e620000000800 */
[----:B----4-:R-:W-:Y:S01]  /*4230*/  UISETP.NE.U32.AND UP3, UPT, UR4, URZ, UPT ;  /* 0x000000ff0400728c */ /* 0x010fe2000bf65070 */
[----:B--2---:R-:W-:Y:S01]  /*4240*/  ISETP.NE.AND P1, PT, R0, 0x1, PT ;  /* 0x000000010000780c */ /* 0x004fe20003f25270 */
[----:B------:R-:W-:-:S02]  /*4250*/  UPRMT UR37, UR37, 0x654, UR7 ;  /* 0x0000065425257896 */ /* 0x000fc40008000007 */
[----:B------:R-:W-:-:S03]  /*4260*/  UISETP.NE.AND.EX UP3, UPT, UR5, URZ, UPT, UP3 ;  /* 0x000000ff0500728c */ /* 0x000fc6000bf65330 */
[----:B------:R-:W2:Y:S08]  /*4270*/  LDC.64 R32, c[0x0][0x348] ;  /* 0x0000d200ff207b82 */ /* 0x000eb00000000a00 */
[----:B------:R-:W4:Y:S08]  /*4280*/  LDC.64 R16, c[0x0][0xb10] ;  /* 0x0002c400ff107b82 */ /* 0x000f300000000a00 */
[----:B------:R-:W1:Y:S08]  /*4290*/  LDC.64 R6, c[0x0][0xb18] ;  /* 0x0002c600ff067b82 */ /* 0x000e700000000a00 */
[----:B------:R-:W1:Y:S08]  /*42a0*/  LDC.64 R4, c[0x0][0xb28] ;  /* 0x0002ca00ff047b82 */ /* 0x000e700000000a00 */
[----:B---3--:R-:W1:Y:S02]  /*42b0*/  LDC R24, c[0x0][0x374] ;  /* 0x0000dd00ff187b82 */ /* 0x008e640000000800 */
.L_x_89:
[C---:B------:R-:W-:Y:S02]  /*42c0*/  LEA R0, R29.reuse, UR6, 0x3 ;  /* 0x000000061d007c11 */ /* 0x040fe4000f8e18ff */
[----:B------:R-:W-:Y:S02]  /*42d0*/  SHF.L.U32 R3, R28, 0x1f, RZ ;  /* 0x0000001f1c037819 */ /* 0x000fe400000006ff */
[----:B------:R-:W-:Y:S02]  /*42e0*/  LEA R20, R29, UR6, 0x4 ;  /* 0x000000061d147c11 */ /* 0x000fe4000f8e20ff */
[----:B---3--:R-:W3:Y:S02]  /*42f0*/  SYNCS.PHASECHK.TRANS64.TRYWAIT P0, [R0+URZ+0x130], R3 ;  /* 0x00013003000075a7 */ /* 0x008ee400080011ff */
[----:B---3--:R-:W-:Y:S05]  /*4300*/  @!P0 BRA `(.L_x_82) ;  /* 0x0000003800688947 */ /* 0x008fea0003800000 */
.L_x_162:
[----:B------:R-:W-:Y:S01]  /*4310*/  ISETP.GE.AND P0, PT, R72, 0x1, PT ;  /* 0x000000014800780c */ /* 0x000fe20003f06270 */
[----:B------:R-:W1:Y:S01]  /*4320*/  LDS.128 R20, [R20+0x1c0] ;  /* 0x0001c00014147984 */ /* 0x000e620000000c00 */
[----:B------:R-:W-:Y:S01]  /*4330*/  ISETP.NE.U32.AND P4, PT, RZ, UR4, PT ;  /* 0x00000004ff007c0c */ /* 0x000fe2000bf85070 */
[----:B---3--:R-:W-:Y:S01]  /*4340*/  VIADD R0, R0, 0x140 ;  /* 0x0000014000007836 */ /* 0x008fe20000000000 */
[----:B------:R-:W-:Y:S02]  /*4350*/  SHF.L.U32 R26, R30, 0x1f, RZ ;  /* 0x0000001f1e1a7819 */ /* 0x000fe400000006ff */
[----:B------:R-:W-:Y:S02]  /*4360*/  ISETP.NE.AND.EX P4, PT, RZ, UR5, PT, P4 ;  /* 0x00000005ff007c0c */ /* 0x000fe4000bf85340 */
[----:B------:R-:W-:Y:S01]  /*4370*/  PRMT R0, RZ, 0x654, R0 ;  /* 0x00000654ff007816 */ /* 0x000fe20000000000 */
[----:B------:R-:W-:Y:S01]  /*4380*/  @!PT LDS RZ, [RZ] ;  /* 0x00000000fffff984 */ /* 0x000fe20000000800 */
[----:B------:R-:W-:Y:S01]  /*4390*/  @!PT LDS RZ, [RZ] ;  /* 0x00000000fffff984 */ /* 0x000fe20000000800 */
[----:B------:R-:W-:Y:S01]  /*43a0*/  @!PT LDS RZ, [RZ] ;  /* 0x00000000fffff984 */ /* 0x000fe20000000800 */
[----:B------:R-:W-:Y:S01]  /*43b0*/  @!PT LDS RZ, [RZ] ;  /* 0x00000000fffff984 */ /* 0x000fe20000000800 */
[----:B------:R3:W-:Y:S06]  /*43c0*/  MEMBAR.ALL.CTA ;  /* 0x0000000000007992 */ /* 0x0007ec0000008000 */
[----:B---3--:R-:W3:Y:S02]  /*43d0*/  FENCE.VIEW.ASYNC.S ;  /* 0x00000000000073c6 */ /* 0x008ee40000000000 */
[----:B---3--:R3:W-:Y:S01]  /*43e0*/  SYNCS.ARRIVE.TRANS64.RED.A1T0 RZ, [R0+URZ], RZ ;  /* 0x000000ff00ff79a7 */ /* 0x0087e200081004ff */
[----:B-1----:R-:W-:Y:S11]  /*43f0*/  LOP3.LUT P3, RZ, R22, 0x1, RZ, 0xc0, !PT ;  /* 0x0000000116ff7812 */ /* 0x002ff6000786c0ff */
[----:B------:R-:W-:Y:S02]  /*4400*/  @!UPT UIADD3 URZ, UPT, UPT, URZ, URZ, URZ ;  /* 0x000000fffffff290 */ /* 0x000fe4000fffe0ff */
[----:B------:R-:W-:Y:S02]  /*4410*/  @P3 MOV R13, R20 ;  /* 0x00000014000d3202 */ /* 0x000fe40000000f00 */
[----:B------:R-:W-:Y:S01]  /*4420*/  @P3 LOP3.LUT R8, R21, 0xffff, RZ, 0xc0, !PT ;  /* 0x0000ffff15083812 */ /* 0x000fe200078ec0ff */
[----:B---3--:R-:W-:Y:S06]  /*4430*/  @!P0 BRA `(.L_x_83) ;  /* 0x0000000000a48947 */ /* 0x008fec0003800000 */
[----:B------:R-:W-:Y:S01]  /*4440*/  IMAD.HI.U32 R31, R24, R7, RZ ;  /* 0x00000007181f7227 */ /* 0x000fe200078e00ff */
[----:B------:R-:W-:Y:S02]  /*4450*/  ISETP.NE.AND P0, PT, R6, 0x1, PT ;  /* 0x000000010600780c */ /* 0x000fe40003f05270 */
[----:B------:R-:W-:Y:S01]  /*4460*/  ISETP.NE.AND P2, PT, R72, 0x1, PT ;  /* 0x000000014800780c */ /* 0x000fe20003f45270 */
[----:B----4-:R-:W-:Y:S01]  /*4470*/  IMAD.HI.U32 R34, R19, R16, RZ ;  /* 0x0000001013227227 */ /* 0x010fe200078e00ff */
[----:B------:R-:W-:Y:S02]  /*4480*/  SHF.R.U32.HI R31, RZ, R18, R31 ;  /* 0x00000012ff1f7219 */ /* 0x000fe4000001161f */
[----:B------:R-:W-:Y:S01]  /*4490*/  ISETP.NE.AND P5, PT, R2, 0x1, PT ;  /* 0x000000010200780c */ /* 0x000fe20003fa5270 */
[----:B------:R-:W-:Y:S01]  /*44a0*/  IMAD.HI.U32 R36, R13, R16, RZ ;  /* 0x000000100d247227 */ /* 0x000fe200078e00ff */
[----:B------:R-:W-:Y:S02]  /*44b0*/  SHF.R.U32.HI R34, RZ, R17, R34 ;  /* 0x00000011ff227219 */ /* 0x000fe40000011622 */
[----:B------:R-:W-:Y:S01]  /*44c0*/  SEL R3, R24, R31, !P0 ;  /* 0x0000001f18037207 */ /* 0x000fe20004000000 */
[C---:B------:R-:W-:Y:S01]  /*44d0*/  IMAD.HI.U32 R31, R8.reuse, R7, RZ ;  /* 0x00000007081f7227 */ /* 0x040fe200078e00ff */
[----:B------:R-:W-:Y:S02]  /*44e0*/  SEL R11, R19, R34, !P5 ;  /* 0x00000022130b7207 */ /* 0x000fe40006800000 */
[----:B------:R-:W-:Y:S01]  /*44f0*/  SHF.R.U32.HI R36, RZ, R17, R36 ;  /* 0x00000011ff247219 */ /* 0x000fe20000011624 */
[----:B------:R-:W-:Y:S01]  /*4500*/  IMAD.HI.U32 R38, R3, R4, RZ ;  /* 0x0000000403267227 */ /* 0x000fe200078e00ff */
[----:B------:R-:W-:Y:S03]  /*4510*/  SHF.R.U32.HI R31, RZ, R18, R31 ;  /* 0x00000012ff1f7219 */ /* 0x000fe6000001161f */
[----:B------:R-:W-:Y:S01]  /*4520*/  IMAD.HI.U32 R34, R11, R4, RZ ;  /* 0x000000040b227227 */ /* 0x000fe200078e00ff */
[----:B------:R-:W-:Y:S02]  /*4530*/  @P2 SHF.R.U32.HI R3, RZ, R5, R38 ;  /* 0x00000005ff032219 */ /* 0x000fe40000011626 */
[----:B------:R-:W-:Y:S02]  /*4540*/  SEL R9, R8, R31, !P0 ;  /* 0x0000001f08097207 */ /* 0x000fe40004000000 */
[----:B------:R-:W-:Y:S01]  /*4550*/  @P2 SHF.R.U32.HI R11, RZ, R5, R34 ;  /* 0x00000005ff0b2219 */ /* 0x000fe20000011622 */
[C---:B------:R-:W-:Y:S01]  /*4560*/  IMAD R10, R72.reuse, R3, RZ ;  /* 0x00000003480a7224 */ /* 0x040fe200078e02ff */
[----:B------:R-:W-:Y:S01]  /*4570*/  SEL R3, R13, R36, !P5 ;  /* 0x000000240d037207 */ /* 0x000fe20006800000 */
[C---:B------:R-:W-:Y:S03]  /*4580*/  IMAD.HI.U32 R14, R9.reuse, R4, RZ ;  /* 0x00000004090e7227 */ /* 0x040fe600078e00ff */
[----:B------:R-:W-:Y:S01]  /*4590*/  ISETP.GE.AND P0, PT, R9, R10, PT ;  /* 0x0000000a0900720c */ /* 0x000fe20003f06270 */
[C---:B------:R-:W-:Y:S01]  /*45a0*/  IMAD R12, R72.reuse, R11, RZ ;  /* 0x0000000b480c7224 */ /* 0x040fe200078e02ff */
[-C--:B------:R-:W-:Y:S04]  /*45b0*/  SHF.R.U32.HI R14, RZ, R5.reuse, R14 ;  /* 0x00000005ff0e7219 */ /* 0x080fe8000001160e */
[----:B------:R-:W-:Y:S02]  /*45c0*/  ISETP.GE.OR P0, PT, R3, R12, P0 ;  /* 0x0000000c0300720c */ /* 0x000fe40000706670 */
[----:B------:R-:W-:Y:S05]  /*45d0*/  SEL R15, R9, R14, !P2 ;  /* 0x0000000e090f7207 */ /* 0x000fea0005000000 */
[----:B------:R-:W-:Y:S04]  /*45e0*/  IMAD.MOV R14, RZ, RZ, -R15 ;  /* 0x000000ffff0e7224 */ /* 0x000fe800078e0a0f */
[----:B------:R-:W-:Y:S02]  /*45f0*/  IMAD R14, R72, R14, R9 ;  /* 0x0000000e480e7224 */ /* 0x000fe400078e0209 */
[C---:B------:R-:W-:Y:S05]  /*4600*/  @!P0 IMAD.HI.U32 R10, R3.reuse, R4, RZ ;  /* 0x00000004030a8227 */ /* 0x040fea00078e00ff */
[----:B------:R-:W-:Y:S04]  /*4610*/  @!P0 SHF.R.U32.HI R10, RZ, R5, R10 ;  /* 0x00000005ff0a8219 */ /* 0x000fe8000001160a */
[----:B------:R-:W-:Y:S01]  /*4620*/  @!P0 SEL R0, R3, R10, !P2 ;  /* 0x0000000a03008207 */ /* 0x000fe20005000000 */
[----:B------:R-:W-:Y:S03]  /*4630*/  IMAD.MOV R10, RZ, RZ, -R3 ;  /* 0x000000ffff0a7224 */ /* 0x000fe600078e0a03 */
[----:B------:R-:W-:Y:S01]  /*4640*/  @!P0 IADD3 R15, PT, PT, R15, -R0, RZ ;  /* 0x800000000f0f8210 */ /* 0x000fe20007ffe0ff */
[----:B------:R-:W-:Y:S01]  /*4650*/  @!P0 IMAD R0, R11, R14, R0 ;  /* 0x0000000e0b008224 */ /* 0x000fe200078e0200 */
[----:B------:R-:W-:Y:S01]  /*4660*/  IADD3 R11, PT, PT, -R9, RZ, RZ ;  /* 0x000000ff090b7210 */ /* 0x000fe20007ffe1ff */
[----:B------:R-:W-:Y:S02]  /*4670*/  IMAD R13, R2, R10, R13 ;  /* 0x0000000a020d7224 */ /* 0x000fe400078e020d */
[----:B------:R-:W-:Y:S02]  /*4680*/  @!P0 IMAD R9, R15, R72, R3 ;  /* 0x000000480f098224 */ /* 0x000fe400078e0203 */
[----:B------:R-:W-:Y:S02]  /*4690*/  @!P0 IMAD.MOV.U32 R3, RZ, RZ, R0 ;  /* 0x000000ffff038224 */ /* 0x000fe400078e0000 */
[----:B------:R-:W-:Y:S02]  /*46a0*/  IMAD R8, R6, R11, R8 ;  /* 0x0000000b06087224 */ /* 0x000fe400078e0208 */
[----:B------:R-:W-:Y:S02]  /*46b0*/  IMAD R13, R3, R2, R13 ;  /* 0x00000002030d7224 */ /* 0x000fe400078e020d */
[----:B------:R-:W-:Y:S02]  /*46c0*/  IMAD R8, R9, R6, R8 ;  /* 0x0000000609087224 */ /* 0x000fe400078e0208 */
.L_x_83:
[----:B------:R-:W-:Y:S05]  /*46d0*/  BRA.U UP1, `(.L_x_84) ;  /* 0x0000000101107547 */ /* 0x000fea000b800000 */
[----:B------:R-:W-:Y:S04]  /*46e0*/  MOV R0, UR13 ;  /* 0x0000000d00007c02 */ /* 0x000fe80008000f00 */
[----:B------:R-:W-:Y:S04]  /*46f0*/  SHF.L.U32 R3, R0, 0x1f, RZ ;  /* 0x0000001f00037819 */ /* 0x000fe800000006ff */
[----:B------:R-:W1:Y:S02]  /*4700*/  SYNCS.PHASECHK.TRANS64.TRYWAIT P0, [UR6+0x128], R3 ;  /* 0x00012803ff0075a7 */ /* 0x000e640008001106 */
[----:B-1----:R-:W-:Y:S05]  /*4710*/  @!P0 BRA `(.L_x_85) ;  /* 0x0000003400788947 */ /* 0x002fea0003800000 */
.L_x_84:
[----:B------:R-:W-:Y:S05]  /*4720*/  BRA.U !UP3, `(.L_x_86) ;  /* 0x000000010b347547 */ /* 0x000fea000b800000 */
[----:B------:R-:W-:Y:S01]  /*4730*/  UPLOP3.LUT UP0, UPT, UPT, UPT, UP2, 0x80, 0x8 ;  /* 0x000000000008789c */ /* 0x000fe20003f0f020 */
[----:B-1----:R-:W-:Y:S02]  /*4740*/  HFMA2 R0, -RZ, RZ, 0, 5.9604644775390625e-08 ;  /* 0x00000001ff007431 */ /* 0x002fe400000001ff */
[----:B------:R-:W-:Y:S03]  /*4750*/  IMAD.MOV.U32 R164, RZ, RZ, 0x1 ;  /* 0x00000001ffa47424 */ /* 0x000fe600078e00ff */
[----:B------:R-:W-:Y:S05]  /*4760*/  PLOP3.LUT P0, PT, PT, PT, UP0, 0x80, 0x8 ;  /* 0x000000000008781c */ /* 0x000fea0003f0f008 */
[----:B------:R-:W1:Y:S01]  /*4770*/  @UP0 LDCU.64 UR8, c[0x0][0x888] ;  /* 0x00011100ff0807ac */ /* 0x000e620008000a00 */
[----:B------:R-:W-:Y:S07]  /*4780*/  @UP0 UIMAD UR7, UR36, UR4, URZ ;  /* 0x00000004240702a4 */ /* 0x000fee000f8e02ff */
[----:B------:R-:W-:Y:S01]  /*4790*/  @!P0 PRMT R164, R0, 0x7610, R164 ;  /* 0x0000761000a48816 */ /* 0x000fe200000000a4 */
[----:B-1----:R-:W-:Y:S03]  /*47a0*/  @UP0 UIMAD.WIDE UR8, UR7, 0x4, UR8 ;  /* 0x00000004070808a5 */ /* 0x002fe6000f8e0208 */
[----:B------:R-:W1:Y:S03]  /*47b0*/  @!UP0 LDCU UR7, c[0x0][0x880] ;  /* 0x00011000ff0787ac */ /* 0x000e660008000800 */
[----:B------:R-:W-:Y:S01]  /*47c0*/  IMAD.U32 R10, RZ, RZ, UR8 ;  /* 0x00000008ff0a7e24 */ /* 0x000fe2000f8e00ff */
[----:B------:R-:W-:Y:S05]  /*47d0*/  MOV R11, UR9 ;  /* 0x00000009000b7c02 */ /* 0x000fea0008000f00 */
[----:B-----5:R3:W5:Y:S02]  /*47e0*/  @P0 LDG.E R81, desc[UR40][R10.64] ;  /* 0x000000280a510981 */ /* 0x020764000c1e1900 */
[----:B-1-3--:R-:W-:Y:S07]  /*47f0*/  @!P0 IMAD.U32 R81, RZ, RZ, UR7 ;  /* 0x00000007ff518e24 */ /* 0x00afee000f8e00ff */
.L_x_86:
[----:B-----5:R-:W-:Y:S01]  /*4800*/  @!P4 FSETP.EQ.AND P5, PT, R81, RZ, PT ;  /* 0x000000ff5100c20b */ /* 0x020fe20003fa2000 */
[----:B------:R-:W-:Y:S01]  /*4810*/  @!UPT UIADD3 URZ, UPT, UPT, URZ, URZ, URZ ;  /* 0x000000fffffff290 */ /* 0x000fe2000fffe0ff */
[----:B------:R-:W-:Y:S11]  /*4820*/  @!P4 BRA `(.L_x_87) ;  /* 0x000000000014c947 */ /* 0x000ff60003800000 */
[----:B------:R-:W-:Y:S02]  /*4830*/  LOP3.LUT P0, RZ, R164, 0xff, RZ, 0xc0, !PT ;  /* 0x000000ffa4ff7812 */ /* 0x000fe4000780c0ff */
[----:B------:R-:W-:Y:S04]  /*4840*/  PLOP3.LUT P5, PT, PT, PT, UP0, 0x80, 0x8 ;  /* 0x000000000008781c */ /* 0x000fe80003faf008 */
[----:B------:R-:W-:Y:S07]  /*4850*/  PLOP3.LUT P5, PT, P5, PT, PT, 0x8, 0x80 ;  /* 0x000000000080781c */ /* 0x000fee0002fae170 */
[----:B------:R-:W-:Y:S11]  /*4860*/  @P0 FSETP.EQ.AND P5, PT, R81, RZ, PT ;  /* 0x000000ff5100020b */ /* 0x000ff60003fa2000 */
[----:B------:R-:W-:Y:S02]  /*4870*/  @!UPT UIADD3 URZ, UPT, UPT, URZ, URZ, URZ ;  /* 0x000000fffffff290 */ /* 0x000fe4000fffe0ff */
.L_x_87:
[----:B------:R-:W3:Y:S01]  /*4880*/  SYNCS.PHASECHK.TRANS64.TRYWAIT P4, [UR6+0x118], R26 ;  /* 0x0001181aff0075a7 */ /* 0x000ee20008081106 */
[----:B------:R-:W-:Y:S01]  /*4890*/  @P3 SHF.R.U32.HI R27, RZ, 0x10, R21 ;  /* 0x00000010ff1b3819 */ /* 0x000fe20000011615 */
[----:B------:R-:W-:Y:S01]  /*48a0*/  VIADD R29, R29, 0x1 ;  /* 0x000000011d1d7836 */ /* 0x000fe20000000000 */
[----:B------:R-:W5:Y:S08]  /*48b0*/  LDC.64 R14, c[0x0][0xb10] ;  /* 0x0002c400ff0e7b82 */ /* 0x000f700000000a00 */
[----:B------:R-:W2:Y:S08]  /*48c0*/  LDC.64 R10, c[0x0][0xb18] ;  /* 0x0002c600ff0a7b82 */ /* 0x000eb00000000a00 */
[----:B-1----:R-:W1:Y:S08]  /*48d0*/  @!P1 LDC R0, c[0x0][0xb20] ;  /* 0x0002c800ff009b82 */ /* 0x002e700000000800 */
[----:B------:R-:W4:Y:S01]  /*48e0*/  @!P1 LDC R3, c[0x0][0xb0c] ;  /* 0x0002c300ff039b82 */ /* 0x000f220000000800 */
[----:B-----5:R-:W-:Y:S05]  /*48f0*/  @!P1 IMAD.HI.U32 R14, R13, R14, RZ ;  /* 0x0000000e0d0e9227 */ /* 0x020fea00078e00ff */
[----:B------:R-:W-:Y:S01]  /*4900*/  @!P1 SHF.R.U32.HI R14, RZ, R15, R14 ;  /* 0x0000000fff0e9219 */ /* 0x000fe2000001160e */
[----:B--2---:R-:W-:Y:S01]  /*4910*/  @!P1 IMAD.HI.U32 R11, R8, R11, RZ ;  /* 0x0000000b080b9227 */ /* 0x004fe200078e00ff */
[----:B------:R-:W-:Y:S04]  /*4920*/  @!P1 ISETP.NE.AND P0, PT, R10, 0x1, PT ;  /* 0x000000010a00980c */ /* 0x000fe80003f05270 */
[----:B-1----:R-:W-:Y:S02]  /*4930*/  @!P1 SHF.R.U32.HI R9, RZ, R0, R11 ;  /* 0x00000000ff099219 */ /* 0x002fe4000001160b */
[----:B----4-:R-:W-:Y:S02]  /*4940*/  @!P1 ISETP.NE.AND P2, PT, R3, 0x1, PT ;  /* 0x000000010300980c */ /* 0x010fe40003f45270 */
[----:B------:R-:W-:Y:S02]  /*4950*/  @!P1 SEL R9, R8, R9, !P0 ;  /* 0x0000000908099207 */ /* 0x000fe40004000000 */
[----:B------:R-:W-:Y:S02]  /*4960*/  ELECT P0, URZ, PT ;  /* 0x0000000000ff782f */ /* 0x000fe40003800000 */
[----:B------:R-:W-:Y:S05]  /*4970*/  @!P1 SEL R14, R13, R14, !P2 ;  /* 0x0000000e0d0e9207 */ /* 0x000fea0005000000 */
[----:B------:R-:W-:Y:S02]  /*4980*/  @!P1 IMAD.IADD R0, R9, 0x1, -R14 ;  /* 0x0000000109009824 */ /* 0x000fe400078e0a0e */
[----:B------:R-:W-:Y:S02]  /*4990*/  @!P1 IMAD.IADD R9, R14, 0x1, -R9 ;  /* 0x000000010e099824 */ /* 0x000fe400078e0a09 */
[----:B------:R-:W-:Y:S02]  /*49a0*/  @!P1 IMAD R13, R0, R3, R13 ;  /* 0x00000003000d9224 */ /* 0x000fe400078e020d */
[----:B------:R-:W-:Y:S01]  /*49b0*/  @!P1 IMAD R8, R9, R10, R8 ;  /* 0x0000000a09089224 */ /* 0x000fe200078e0208 */
[----:B---3--:R-:W-:Y:S06]  /*49c0*/  @!P4 BRA `(.L_x_88) ;  /* 0x0000003000e4c947 */ /* 0x008fec0003800000 */
.L_x_165:
[----:B------:R-:W-:Y:S01]  /*49d0*/  PLOP3.LUT P5, PT, P5, P0, PT, 0xf2, 0x2f ;  /* 0x00000000002f781c */ /* 0x000fe20002fa1e72 */
[----:B------:R-:W-:Y:S01]  /*49e0*/  UMOV UR14, 0x0 ;  /* 0x00000000000e7882 */ /* 0x000fe20000000000 */
[----:B------:R-:W-:Y:S01]  /*49f0*/  LOP3.LUT R30, R30, 0x1, RZ, 0x3c, !PT ;  /* 0x000000011e1e7812 */ /* 0x000fe200078e3cff */
[----:B------:R-:W-:Y:S01]  /*4a00*/  UMOV UR15, 0x10000000 ;  /* 0x10000000000f7882 */ /* 0x000fe20000000000 */
[----:B------:R-:W-:Y:S01]  /*4a10*/  UMOV UR12, UR36 ;  /* 0x00000024000c7c82 */ /* 0x000fe20008000000 */
[----:B------:R-:W-:Y:S08]  /*4a20*/  @P3 R2UR UR36, R27 ;  /* 0x000000001b2432ca */ /* 0x000ff000000e0000 */
[----:B-1----:R-:W-:Y:S01]  /*4a30*/  @!P5 IADD3 R3, P0, PT, R32, 0x580, RZ ;  /* 0x000005802003d810 */ /* 0x002fe20007f1e0ff */
[----:B------:R-:W-:Y:S01]  /*4a40*/  @!P5 IMAD.SHL.U32 R155, R155, 0x40, RZ ;  /* 0x000000409b9bd824 */ /* 0x000fe200078e00ff */
[----:B------:R-:W-:Y:S01]  /*4a50*/  VOTEU.ALL UP1, P5 ;  /* 0x0000000000ff7886 */ /* 0x000fe20002820000 */
[----:B------:R-:W-:Y:S01]  /*4a60*/  @!P5 IMAD.SHL.U32 R165, R165, 0x80, RZ ;  /* 0x00000080a5a5d824 */ /* 0x000fe200078e00ff */
[----:B------:R-:W-:Y:S01]  /*4a70*/  @!P5 R2UR UR8, R3 ;  /* 0x000000000308d2ca */ /* 0x000fe200000e0000 */
[----:B------:R-:W-:Y:S01]  /*4a80*/  @!P5 IMAD.X R0, RZ, RZ, R33, P0 ;  /* 0x000000ffff00d224 */ /* 0x000fe200000e0621 */
[----:B------:R-:W-:Y:S01]  /*4a90*/  @!P5 R2UR UR10, R155 ;  /* 0x000000009b0ad2ca */ /* 0x000fe200000e0000 */
[----:B------:R-:W-:Y:S01]  /*4aa0*/  @!UP1 UIADD3 UR9, UPT, UPT, UR6, 0x110, URZ ;  /* 0x0000011006099890 */ /* 0x000fe2000fffe0ff */
[----:B------:R-:W-:Y:S01]  /*4ab0*/  @!P5 R2UR UR11, R165 ;  /* 0x00000000a50bd2ca */ /* 0x000fe200000e0000 */
[----:B------:R-:W-:Y:S01]  /*4ac0*/  IMAD.IADD R155, R8, 0x1, R143 ;  /* 0x00000001089b7824 */ /* 0x000fe200078e028f */
[----:B------:R-:W-:Y:S01]  /*4ad0*/  @!P5 R2UR UR7, R0 ;  /* 0x000000000007d2ca */ /* 0x000fe200000e0000 */
[----:B------:R-:W-:Y:S01]  /*4ae0*/  IMAD.IADD R165, R13, 0x1, R154 ;  /* 0x000000010da57824 */ /* 0x000fe200078e029a */
[C---:B------:R-:W-:Y:S04]  /*4af0*/  ISETP.NE.AND P0, PT, R29.reuse, 0x2, PT ;  /* 0x000000021d00780c */ /* 0x040fe80003f05270 */
[----:B------:R-:W-:Y:S01]  /*4b00*/  SEL R3, RZ, 0x1, P0 ;  /* 0x00000001ff037807 */ /* 0x000fe20000000000 */
[----:B------:R-:W-:Y:S01]  /*4b10*/  IMAD.U32 R10, RZ, RZ, UR8 ;  /* 0x00000008ff0a7e24 */ /* 0x000fe2000f8e00ff */
[----:B------:R-:W-:Y:S01]  /*4b20*/  @!UP1 UIADD3 UR8, UPT, UPT, UR6, 0x200, URZ ;  /* 0x0000020006089890 */ /* 0x000fe2000fffe0ff */
[----:B------:R-:W-:Y:S01]  /*4b30*/  SEL R29, R29, RZ, P0 ;  /* 0x000000ff1d1d7207 */ /* 0x000fe20000000000 */
[----:B------:R-:W-:Y:S01]  /*4b40*/  VOTEU.ALL UP1, P5 ;  /* 0x0000000000ff7886 */ /* 0x000fe20002820000 */
[----:B------:R-:W-:Y:S02]  /*4b50*/  LOP3.LUT R28, R28, R3, RZ, 0x3c, !PT ;  /* 0x000000031c1c7212 */ /* 0x000fe400078e3cff */
[----:B------:R-:W-:Y:S01]  /*4b60*/  IMAD.U32 R11, RZ, RZ, UR7 ;  /* 0x00000007ff0b7e24 */ /* 0x000fe2000f8e00ff */
[----:B------:R-:W-:Y:S04]  /*4b70*/  @!P5 R2UR UR16, R10 ;  /* 0x000000000a10d2ca */ /* 0x000fe800000e0000 */
[----:B------:R-:W-:Y:S11]  /*4b80*/  @!P5 R2UR UR17, R11 ;  /* 0x000000000b11d2ca */ /* 0x000ff600000e0000 */
[----:B------:R-:W-:Y:S02]  /*4b90*/  @!UPT UIADD3 URZ, UPT, UPT, URZ, URZ, URZ ;  /* 0x000000fffffff290 */ /* 0x000fe4000fffe0ff */
[----:B------:R3:W-:Y:S01]  /*4ba0*/  @!UP1 UTMALDG.3D [UR8], [UR16], desc[UR14] ;  /* 0x00000e08100095b4 */ /* 0x0007e20008011000 */
[----:B------:R3:W-:Y:S01]  /*4bb0*/  @!P5 SYNCS.ARRIVE.TRANS64.RED.A0TR RZ, [UR6+0x110], R25 ;  /* 0x00011019ffffd9a7 */ /* 0x0007e20008300406 */
[----:B------:R-:W-:Y:S01]  /*4bc0*/  UPLOP3.LUT UP1, UPT, UPT, UPT, UPT, 0x80, 0x8 ;  /* 0x000000000008789c */ /* 0x000fe20003f2f070 */
[----:B------:R-:W-:Y:S01]  /*4bd0*/  SYNCS.ARRIVE.TRANS64.RED.A1T0 RZ, [UR37], RZ ;  /* 0x000000ffffff79a7 */ /* 0x000fe20008100425 */
[----:B------:R-:W-:Y:S09]  /*4be0*/  @P3 BRA `(.L_x_89) ;  /* 0xfffffff400b43947 */ /* 0x000ff2000383ffff */
[----:B------:R-:W-:Y:S07]  /*4bf0*/  MOV R0, UR6 ;  /* 0x0000000600007c02 */ /* 0x000fee0008000f00 */
.L_x_90:
[----:B-1----:R-:W-:-:S04]  /*4c00*/  SHF.L.U32 R3, R30, 0x1f, RZ ;  /* 0x0000001f1e037819 */ /* 0x002fc800000006ff */
[----:B------:R1:W2:Y:S03]  /*4c10*/  SYNCS.PHASECHK.TRANS64.TRYWAIT P0, [R0+URZ+0x118], R3 ;  /* 0x00011803000075a7 */ /* 0x0002a600080011ff */
[----:B--2---:R-:W-:Y:S05]  /*4c20*/  @!P0 NANOSLEEP.SYNCS 0x989680 ;  /* 0x009896800000895d */ /* 0x004fea0003900000 */
[----:B------:R-:W2:Y:S02]  /*4c30*/  @!P0 SYNCS.PHASECHK.TRANS64 P0, [R0+URZ+0x118], R3 ;  /* 0x00011803000085a7 */ /* 0x000ea400080010ff */
[----:B--23--:R-:W-:Y:S05]  /*4c40*/  @P0 EXIT ;  /* 0x000000000000094d */ /* 0x00cfea0003800000 */
[----:B------:R-:W-:Y:S05]  /*4c50*/  BRA `(.L_x_90) ;  /* 0xfffffffc00e87947 */ /* 0x000fea000383ffff */
.L_x_81:
[----:B------:R-:W-:-:S06]  /*4c60*/  UISETP.GE.AND UP1, UPT, UR8, 0x4, UPT ;  /* 0x000000040800788c */ /* 0x000fcc000bf26270 */
[----:B------:R-:W-:-:S13]  /*4c70*/  PLOP3.LUT P0, PT, PT, PT, UP1, 0x80, 0x8 ;  /* 0x000000000008781c */ /* 0x000fda0003f0f018 */
[----:B------:R-:W-:Y:S05]  /*4c80*/  @!P0 EXIT ;  /* 0x000000000000894d */ /* 0x000fea0003800000 */
[----:B------:R-:W-:Y:S01]  /*4c90*/  BAR.SYNC.DEFER_BLOCKING 0x6, 0xa0 ;  /* 0x0182800000007b1d */ /* 0x000fe20000010000 */
[C---:B------:R-:W-:Y:S02]  /*4ca0*/  IMAD.SHL.U32 R3, R166.reuse, 0x40, RZ ;  /* 0x00000040a6037824 */ /* 0x040fe400078e00ff */
[----:B------:R-:W-:Y:S02]  /*4cb0*/  HFMA2 R76, -RZ, RZ, 0, 0 ;  /* 0x00000000ff4c7431 */ /* 0x000fe400000001ff */
[C---:B------:R-:W-:Y:S01]  /*4cc0*/  IMAD.SHL.U32 R168, R166.reuse, 0x8, RZ ;  /* 0x00000008a6a87824 */ /* 0x040fe200078e00ff */
[----:B------:R-:W-:Y:S01]  /*4cd0*/  CS2R R174, SRZ ;  /* 0x0000000000ae7805 */ /* 0x000fe2000001ff00 */
[----:B------:R-:W-:Y:S01]  /*4ce0*/  IMAD.U32 R79, R166, 0x10000, RZ ;  /* 0x00010000a64f7824 */ /* 0x000fe200078e00ff */
[----:B------:R-:W-:Y:S01]  /*4cf0*/  UMOV UR43, 0x400 ;  /* 0x00000400002b7882 */ /* 0x000fe20000000000 */
[----:B------:R-:W-:Y:S01]  /*4d00*/  LOP3.LUT R5, R3, 0x180, RZ, 0xc0, !PT ;  /* 0x0000018003057812 */ /* 0x000fe200078ec0ff */
[----:B------:R-:W-:Y:S01]  /*4d10*/  ULEA UR43, UR37, UR43, 0x18 ;  /* 0x0000002b252b7291 */ /* 0x000fe2000f8ec0ff */
[----:B------:R-:W1:Y:S01]  /*4d20*/  LDC R167, c[0x0][0x370] ;  /* 0x0000dc00ffa77b82 */ /* 0x000e620000000800 */
[----:B------:R-:W-:Y:S01]  /*4d30*/  LOP3.LUT R79, R79, 0x600000, RZ, 0xc0, !PT ;  /* 0x006000004f4f7812 */ /* 0x000fe200078ec0ff */
[----:B------:R-:W-:Y:S01]  /*4d40*/  IMAD.MOV.U32 R181, RZ, RZ, RZ ;  /* 0x000000ffffb57224 */ /* 0x000fe200078e00ff */
[----:B------:R-:W-:Y:S01]  /*4d50*/  LOP3.LUT R168, R5, 0x30, R168, 0xf8, !PT ;  /* 0x0000003005a87812 */ /* 0x000fe200078ef8a8 */
[----:B------:R-:W-:Y:S01]  /*4d60*/  UIADD3 UR4, UPT, UPT, UR43, 0x2200, URZ ;  /* 0x000022002b047890 */ /* 0x000fe2000fffe0ff */
[----:B------:R-:W-:Y:S01]  /*4d70*/  IMAD.MOV.U32 R173, RZ, RZ, RZ ;  /* 0x000000ffffad7224 */ /* 0x000fe200078e00ff */
[----:B------:R-:W2:Y:S01]  /*4d80*/  LDCU.64 UR46, c[0x0][0x348] ;  /* 0x00006900ff2e77ac */ /* 0x000ea20008000a00 */
[----:B------:R-:W-:Y:S01]  /*4d90*/  LOP3.LUT R168, R168, 0x1e40, R3, 0xf8, !PT ;  /* 0x00001e40a8a87812 */ /* 0x000fe200078ef803 */
[----:B------:R-:W4:Y:S01]  /*4da0*/  LDC R74, c[0x0][0xb0c] ;  /* 0x0002c300ff4a7b82 */ /* 0x000f220000000800 */
[----:B------:R-:W-:Y:S01]  /*4db0*/  IMAD.SHL.U32 R3, R166, 0x10, RZ ;  /* 0x00000010a6037824 */ /* 0x000fe200078e00ff */
[----:B------:R-:W-:Y:S01]  /*4dc0*/  MOV R179, UR4 ;  /* 0x0000000400b37c02 */ /* 0x000fe20008000f00 */
[----:B------:R-:W1:Y:S03]  /*4dd0*/  LDCU.64 UR38, c[0x0][0x888] ;  /* 0x00011100ff2677ac */ /* 0x000e660008000a00 */
[C---:B------:R-:W-:Y:S01]  /*4de0*/  LOP3.LUT R5, R3.reuse, 0x20, RZ, 0xc0, !PT ;  /* 0x0000002003057812 */ /* 0x040fe200078ec0ff */
[----:B------:R-:W3:Y:S01]  /*4df0*/  LDS R0, [UR43+0x1e0] ;  /* 0x0001e02bff007984 */ /* 0x000ee20008000800 */
[----:B------:R-:W1:Y:S01]  /*4e00*/  LDC R170, c[0x0][0xb20] ;  /* 0x0002c800ffaa7b82 */ /* 0x000e620000000800 */
[----:B------:R-:W-:Y:S01]  /*4e10*/  LOP3.LUT R3, R3, 0x40, RZ, 0xc0, !PT ;  /* 0x0000004003037812 */ /* 0x000fe200078ec0ff */
[----:B------:R-:W-:-:S06]  /*4e20*/  UIADD3 UR42, UPT, UPT, UR43, 0x200, URZ ;  /* 0x000002002b2a7890 */ /* 0x000fcc000fffe0ff */
[----:B------:R-:W1:Y:S08]  /*4e30*/  LDC R73, c[0x0][0xb30] ;  /* 0x0002cc00ff497b82 */ /* 0x000e700000000800 */
[----:B------:R-:W1:Y:S08]  /*4e40*/  LDC.64 R152, c[0x0][0xb10] ;  /* 0x0002c400ff987b82 */ /* 0x000e700000000a00 */
[----:B------:R-:W1:Y:S08]  /*4e50*/  LDC.64 R70, c[0x0][0xb18] ;  /* 0x0002c600ff467b82 */ /* 0x000e700000000a00 */
[----:B------:R-:W1:Y:S01]  /*4e60*/  LDC.64 R148, c[0x0][0x888] ;  /* 0x00022200ff947b82 */ /* 0x000e620000000a00 */
[----:B---3--:R-:W-:-:S07]  /*4e70*/  IMAD.IADD R79, R0, 0x1, R79 ;  /* 0x00000001004f7824 */ /* 0x008fce00078e024f */
[----:B------:R-:W3:Y:S01]  /*4e80*/  LDC.64 R68, c[0x0][0xb28] ;  /* 0x0002ca00ff447b82 */ /* 0x000ee20000000a00 */
[----:B------:R-:W-:-:S05]  /*4e90*/  VIADD R0, R168, UR43 ;  /* 0x0000002ba8007c36 */ /* 0x000fca0008000000 */
[--C-:B------:R-:W-:Y:S02]  /*4ea0*/  IADD3 R178, PT, PT, -R5, 0x200, R0.reuse ;  /* 0x0000020005b27810 */ /* 0x100fe40007ffe100 */
[----:B------:R-:W1:Y:S01]  /*4eb0*/  LDC.64 R150, c[0x0][0x890] ;  /* 0x00022400ff967b82 */ /* 0x000e620000000a00 */
[----:B------:R-:W-:Y:S02]  /*4ec0*/  IADD3 R177, PT, PT, -R3, 0x200, R0 ;  /* 0x0000020003b17810 */ /* 0x000fe40007ffe100 */
[----:B------:R-:W-:-:S05]  /*4ed0*/  IMAD.IADD R176, R178, 0x1, -R3 ;  /* 0x00000001b2b07824 */ /* 0x000fca00078e0a03 */
[----:B------:R-:W1:Y:S08]  /*4ee0*/  LDC.64 R146, c[0x0][0x8b0] ;  /* 0x00022c00ff927b82 */ /* 0x000e700000000a00 */
[----:B------:R-:W1:Y:S08]  /*4ef0*/  LDC.64 R144, c[0x0][0x8a8] ;  /* 0x00022a00ff907b82 */ /* 0x000e700000000a00 */
[----:B--2-4-:R-:W1:Y:S02]  /*4f00*/  LDC R172, c[0x0][0x374] ;  /* 0x0000dd00ffac7b82 */ /* 0x014e640000000800 */
.L_x_108:
[C---:B------:R-:W-:Y:S02]  /*4f10*/  LEA R0, R181.reuse, UR43, 0x3 ;  /* 0x0000002bb5007c11 */ /* 0x040fe4000f8e18ff */
[----:B------:R-:W-:Y:S02]  /*4f20*/  SHF.L.U32 R3, R174, 0x1f, RZ ;  /* 0x0000001fae037819 */ /* 0x000fe400000006ff */
[----:B------:R-:W-:Y:S02]  /*4f30*/  LEA R16, R181, UR43, 0x4 ;  /* 0x0000002bb5107c11 */ /* 0x000fe4000f8e20ff */
[----:B--2---:R-:W2:Y:S02]  /*4f40*/  SYNCS.PHASECHK.TRANS64.TRYWAIT P0, [R0+URZ+0x130], R3 ;  /* 0x00013003000075a7 */ /* 0x004ea400080011ff */
[----:B-12---:R-:W-:Y:S05]  /*4f50*/  @!P0 BRA `(.L_x_91) ;  /* 0x0000002c00988947 */ /* 0x006fea0003800000 */
.L_x_166:
[----:B------:R-:W4:Y:S01]  /*4f60*/  LDC.64 R12, c[0x0][0xb10] ;  /* 0x0002c400ff0c7b82 */ /* 0x000f220000000a00 */
[----:B------:R-:W3:Y:S01]  /*4f70*/  LDS.128 R16, [R16+0x1c0] ;  /* 0x0001c00010107984 */ /* 0x000ee20000000c00 */
[----:B-1----:R-:W-:Y:S01]  /*4f80*/  ISETP.NE.AND P1, PT, R73, 0x1, PT ;  /* 0x000000014900780c */ /* 0x002fe20003f25270 */
[----:B--2---:R-:W-:Y:S01]  /*4f90*/  VIADD R0, R0, 0x140 ;  /* 0x0000014000007836 */ /* 0x004fe20000000000 */
[----:B------:R-:W-:Y:S04]  /*4fa0*/  ISETP.GE.AND P0, PT, R72, 0x1, PT ;  /* 0x000000014800780c */ /* 0x000fe80003f06270 */
[----:B------:R-:W1:Y:S01]  /*4fb0*/  LDC.64 R10, c[0x0][0xb18] ;  /* 0x0002c600ff0a7b82 */ /* 0x000e620000000a00 */
[----:B------:R-:W-:Y:S01]  /*4fc0*/  PRMT R0, RZ, 0x654, R0 ;  /* 0x00000654ff007816 */ /* 0x000fe20000000000 */
[----:B------:R-:W-:Y:S01]  /*4fd0*/  @!PT LDS RZ, [RZ] ;  /* 0x00000000fffff984 */ /* 0x000fe20000000800 */
[----:B------:R-:W-:Y:S01]  /*4fe0*/  @!PT LDS RZ, [RZ] ;  /* 0x00000000fffff984 */ /* 0x000fe20000000800 */
[----:B------:R-:W-:Y:S01]  /*4ff0*/  @!PT LDS RZ, [RZ] ;  /* 0x00000000fffff984 */ /* 0x000fe20000000800 */
[----:B------:R-:W-:Y:S01]  /*5000*/  @!PT LDS RZ, [RZ] ;  /* 0x00000000fffff984 */ /* 0x000fe20000000800 */
[----:B------:R2:W-:Y:S06]  /*5010*/  MEMBAR.ALL.CTA ;  /* 0x0000000000007992 */ /* 0x0005ec0000008000 */
[----:B--2---:R-:W2:Y:S01]  /*5020*/  FENCE.VIEW.ASYNC.S ;  /* 0x00000000000073c6 */ /* 0x004ea20000000000 */
[----:B------:R-:W1:Y:S08]  /*5030*/  @!P1 LDC R14, c[0x0][0xb20] ;  /* 0x0002c800ff0e9b82 */ /* 0x000e700000000800 */
[----:B------:R-:W1:Y:S01]  /*5040*/  @!P1 LDC R9, c[0x0][0xb0c] ;  /* 0x0002c300ff099b82 */ /* 0x000e620000000800 */
[----:B--2---:R2:W-:Y:S01]  /*5050*/  SYNCS.ARRIVE.TRANS64.RED.A1T0 RZ, [R0+URZ], RZ ;  /* 0x000000ff00ff79a7 */ /* 0x0045e200081004ff */
[----:B---3--:R-:W-:Y:S04]  /*5060*/  LOP3.LUT P4, RZ, R18, 0x1, RZ, 0xc0, !PT ;  /* 0x0000000112ff7812 */ /* 0x008fe8000788c0ff */
[----:B------:R-:W-:Y:S09]  /*5070*/  P2R R180, PR, RZ, 0x10 ;  /* 0x00000010ffb47803 */ /* 0x000ff20000000000 */
[----:B------:R-:W-:Y:S02]  /*5080*/  @P4 MOV R77, R16 ;  /* 0x00000010004d4202 */ /* 0x000fe40000000f00 */
[----:B------:R-:W-:Y:S01]  /*5090*/  @P4 LOP3.LUT R75, R17, 0xffff, RZ, 0xc0, !PT ;  /* 0x0000ffff114b4812 */ /* 0x000fe200078ec0ff */
[----:B--2-4-:R-:W-:Y:S06]  /*50a0*/  @!P0 BRA `(.L_x_92) ;  /* 0x0000000000a48947 */ /* 0x014fec0003800000 */
[----:B------:R-:W-:Y:S01]  /*50b0*/  IMAD.HI.U32 R21, R172, R71, RZ ;  /* 0x00000047ac157227 */ /* 0x000fe200078e00ff */
[----:B------:R-:W-:Y:S02]  /*50c0*/  ISETP.NE.AND P0, PT, R70, 0x1, PT ;  /* 0x000000014600780c */ /* 0x000fe40003f05270 */
[----:B------:R-:W-:Y:S01]  /*50d0*/  ISETP.NE.AND P2, PT, R72, 0x1, PT ;  /* 0x000000014800780c */ /* 0x000fe20003f45270 */
[----:B------:R-:W-:Y:S01]  /*50e0*/  IMAD.HI.U32 R20, R167, R152, RZ ;  /* 0x00000098a7147227 */ /* 0x000fe200078e00ff */
[----:B------:R-:W-:Y:S02]  /*50f0*/  SHF.R.U32.HI R21, RZ, R170, R21 ;  /* 0x000000aaff157219 */ /* 0x000fe40000011615 */
[----:B------:R-:W-:Y:S01]  /*5100*/  ISETP.NE.AND P3, PT, R74, 0x1, PT ;  /* 0x000000014a00780c */ /* 0x000fe20003f65270 */
[----:B------:R-:W-:Y:S01]  /*5110*/  IMAD.HI.U32 R24, R77, R152, RZ ;  /* 0x000000984d187227 */ /* 0x000fe200078e00ff */
[----:B------:R-:W-:Y:S02]  /*5120*/  SHF.R.U32.HI R20, RZ, R153, R20 ;  /* 0x00000099ff147219 */ /* 0x000fe40000011614 */
[----:B------:R-:W-:Y:S01]  /*5130*/  SEL R3, R172, R21, !P0 ;  /* 0x00000015ac037207 */ /* 0x000fe20004000000 */
[----:B------:R-:W-:Y:S01]  /*5140*/  IMAD.HI.U32 R21, R75, R71, RZ ;  /* 0x000000474b157227 */ /* 0x000fe200078e00ff */
[----:B------:R-:W-:Y:S02]  /*5150*/  SEL R7, R167, R20, !P3 ;  /* 0x00000014a7077207 */ /* 0x000fe40005800000 */
[----:B------:R-:W-:Y:S01]  /*5160*/  SHF.R.U32.HI R24, RZ, R153, R24 ;  /* 0x00000099ff187219 */ /* 0x000fe20000011618 */
[-C--:B------:R-:W-:Y:S04]  /*5170*/  IMAD.HI.U32 R20, R3, R68.reuse, RZ ;  /* 0x0000004403147227 */ /* 0x080fe800078e00ff */
[----:B------:R-:W-:Y:S01]  /*5180*/  IMAD.HI.U32 R22, R7, R68, RZ ;  /* 0x0000004407167227 */ /* 0x000fe200078e00ff */
[-C--:B------:R-:W-:Y:S02]  /*5190*/  @P2 SHF.R.U32.HI R3, RZ, R69.reuse, R20 ;  /* 0x00000045ff032219 */ /* 0x080fe40000011614 */
[----:B------:R-:W-:Y:S02]  /*51a0*/  SHF.R.U32.HI R20, RZ, R170, R21 ;  /* 0x000000aaff147219 */ /* 0x000fe40000011615 */
[----:B------:R-:W-:Y:S01]  /*51b0*/  @P2 SHF.R.U32.HI R7, RZ, R69, R22 ;  /* 0x00000045ff072219 */ /* 0x000fe20000011616 */
[C---:B------:R-:W-:Y:S01]  /*51c0*/  IMAD R2, R72.reuse, R3, RZ ;  /* 0x0000000348027224 */ /* 0x040fe200078e02ff */
[----:B------:R-:W-:Y:S02]  /*51d0*/  SEL R5, R75, R20, !P0 ;  /* 0x000000144b057207 */ /* 0x000fe40004000000 */
[----:B------:R-:W-:Y:S01]  /*51e0*/  SEL R3, R77, R24, !P3 ;  /* 0x000000184d037207 */ /* 0x000fe20005800000 */
[----:B------:R-:W-:Y:S01]  /*51f0*/  IMAD R4, R72, R7, RZ ;  /* 0x0000000748047224 */ /* 0x000fe200078e02ff */
[C---:B------:R-:W-:Y:S01]  /*5200*/  ISETP.GE.AND P0, PT, R5.reuse, R2, PT ;  /* 0x000000020500720c */ /* 0x040fe20003f06270 */
[----:B------:R-:W-:Y:S03]  /*5210*/  IMAD.HI.U32 R6, R5, R68, RZ ;  /* 0x0000004405067227 */ /* 0x000fe600078e00ff */
[----:B------:R-:W-:Y:S01]  /*5220*/  ISETP.GE.OR P0, PT, R3, R4, P0 ;  /* 0x000000040300720c */ /* 0x000fe20000706670 */
[----:B------:R-:W-:Y:S01]  /*5230*/  IMAD.MOV R4, RZ, RZ, -R3 ;  /* 0x000000ffff047224 */ /* 0x000fe200078e0a03 */
[-C--:B------:R-:W-:Y:S03]  /*5240*/  SHF.R.U32.HI R6, RZ, R69.reuse, R6 ;  /* 0x00000045ff067219 */ /* 0x080fe60000011606 */
[----:B------:R-:W-:Y:S01]  /*5250*/  IMAD R77, R74, R4, R77 ;  /* 0x000000044a4d7224 */ /* 0x000fe200078e024d */
[----:B------:R-:W-:Y:S05]  /*5260*/  SEL R15, R5, R6, !P2 ;  /* 0x00000006050f7207 */ /* 0x000fea0005000000 */
[----:B------:R-:W-:Y:S02]  /*5270*/  IMAD.MOV R6, RZ, RZ, -R15 ;  /* 0x000000ffff067224 */ /* 0x000fe400078e0a0f */
[C---:B------:R-:W-:Y:S04]  /*5280*/  @!P0 IMAD.HI.U32 R2, R3.reuse, R68, RZ ;  /* 0x0000004403028227 */ /* 0x040fe800078e00ff */
[----:B------:R-:W-:Y:S01]  /*5290*/  IMAD R6, R72, R6, R5 ;  /* 0x0000000648067224 */ /* 0x000fe200078e0205 */
[----:B------:R-:W-:Y:S04]  /*52a0*/  @!P0 SHF.R.U32.HI R2, RZ, R69, R2 ;  /* 0x00000045ff028219 */ /* 0x000fe80000011602 */
[----:B------:R-:W-:Y:S02]  /*52b0*/  @!P0 SEL R0, R3, R2, !P2 ;  /* 0x0000000203008207 */ /* 0x000fe40005000000 */
[----:B------:R-:W-:Y:S02]  /*52c0*/  IADD3 R2, PT, PT, -R5, RZ, RZ ;  /* 0x000000ff05027210 */ /* 0x000fe40007ffe1ff */
[----:B------:R-:W-:Y:S01]  /*52d0*/  @!P0 IADD3 R8, PT, PT, R15, -R0, RZ ;  /* 0x800000000f088210 */ /* 0x000fe20007ffe0ff */
[----:B------:R-:W-:Y:S02]  /*52e0*/  @!P0 IMAD R0, R7, R6, R0 ;  /* 0x0000000607008224 */ /* 0x000fe400078e0200 */
[----:B------:R-:W-:Y:S02]  /*52f0*/  IMAD R75, R70, R2, R75 ;  /* 0x00000002464b7224 */ /* 0x000fe400078e024b */
[----:B------:R-:W-:Y:S02]  /*5300*/  @!P0 IMAD R5, R8, R72, R3 ;  /* 0x0000004808058224 */ /* 0x000fe400078e0203 */
[----:B------:R-:W-:Y:S04]  /*5310*/  @!P0 IMAD.MOV.U32 R3, RZ, RZ, R0 ;  /* 0x000000ffff038224 */ /* 0x000fe800078e0000 */
[----:B------:R-:W-:Y:S02]  /*5320*/  IMAD R77, R3, R74, R77 ;  /* 0x0000004a034d7224 */ /* 0x000fe400078e024d */
[----:B------:R-:W-:Y:S07]  /*5330*/  IMAD R75, R5, R70, R75 ;  /* 0x00000046054b7224 */ /* 0x000fee00078e024b */
.L_x_92:
[----:B------:R-:W-:Y:S01]  /*5340*/  @!P1 IMAD.HI.U32 R0, R77, R12, RZ ;  /* 0x0000000c4d009227 */ /* 0x000fe200078e00ff */
[----:B-1----:R-:W-:Y:S01]  /*5350*/  @!P1 ISETP.NE.AND P0, PT, R10, 0x1, PT ;  /* 0x000000010a00980c */ /* 0x002fe20003f05270 */
[----:B------:R-:W-:Y:S01]  /*5360*/  ULOP3.LUT UP0, URZ, UR42, 0x1b0, URZ, 0xc0, !UPT ;  /* 0x000001b02aff7892 */ /* 0x000fe2000f80c0ff */
[----:B------:R-:W-:Y:S01]  /*5370*/  @!P1 ISETP.NE.AND P2, PT, R9, 0x1, PT ;  /* 0x000000010900980c */ /* 0x000fe20003f45270 */
[----:B------:R-:W-:Y:S01]  /*5380*/  @!P1 IMAD.HI.U32 R3, R75, R11, RZ ;  /* 0x0000000b4b039227 */ /* 0x000fe200078e00ff */
[----:B------:R-:W-:Y:S02]  /*5390*/  @!P1 SHF.R.U32.HI R0, RZ, R13, R0 ;  /* 0x0000000dff009219 */ /* 0x000fe40000011600 */
[----:B------:R-:W-:Y:S01]  /*53a0*/  @P4 SHF.R.U32.HI R171, RZ, 0x10, R17 ;  /* 0x00000010ffab4819 */ /* 0x000fe20000011611 */
[----:B------:R-:W-:Y:S01]  /*53b0*/  VIADD R181, R181, 0x1 ;  /* 0x00000001b5b57836 */ /* 0x000fe20000000000 */
[----:B------:R-:W-:Y:S02]  /*53c0*/  @!P1 SHF.R.U32.HI R2, RZ, R14, R3 ;  /* 0x0000000eff029219 */ /* 0x000fe40000011603 */
[----:B------:R-:W-:Y:S02]  /*53d0*/  @!P1 SEL R3, R77, R0, !P2 ;  /* 0x000000004d039207 */ /* 0x000fe40005000000 */
[----:B------:R-:W-:Y:S05]  /*53e0*/  @!P1 SEL R2, R75, R2, !P0 ;  /* 0x000000024b029207 */ /* 0x000fea0004000000 */
[----:B------:R-:W-:Y:S02]  /*53f0*/  @!P1 IMAD.IADD R0, R2, 0x1, -R3 ;  /* 0x0000000102009824 */ /* 0x000fe400078e0a03 */
[----:B------:R-:W-:Y:S02]  /*5400*/  @!P1 IMAD.IADD R2, R3, 0x1, -R2 ;  /* 0x0000000103029824 */ /* 0x000fe400078e0a02 */
[----:B------:R-:W-:Y:S02]  /*5410*/  @!P1 IMAD R77, R0, R9, R77 ;  /* 0x00000009004d9224 */ /* 0x000fe400078e024d */
[----:B------:R-:W-:Y:S01]  /*5420*/  @!P1 IMAD R75, R2, R10, R75 ;  /* 0x0000000a024b9224 */ /* 0x000fe200078e024b */
[----:B------:R-:W-:Y:S06]  /*5430*/  BRA.U !UP0, `(.L_x_93) ;  /* 0x0000000108407547 */ /* 0x000fec000b800000 */
[----:B------:R-:W1:Y:S01]  /*5440*/  LDCU.64 UR8, c[0x4][0x80] ;  /* 0x01001000ff0877ac */ /* 0x000e620008000a00 */
[----:B------:R-:W-:Y:S01]  /*5450*/  MOV R3, 0x0 ;  /* 0x0000000000037802 */ /* 0x000fe20000000f00 */
[----:B------:R-:W-:Y:S02]  /*5460*/  HFMA2 R12, -RZ, RZ, 0, 5.9604644775390625e-08 ;  /* 0x00000001ff0c7431 */ /* 0x000fe400000001ff */
[----:B------:R-:W-:Y:S02]  /*5470*/  IMAD.MOV.U32 R8, RZ, RZ, 0x70 ;  /* 0x00000070ff087424 */ /* 0x000fe400078e00ff */
[----:B------:R-:W-:Y:S01]  /*5480*/  IMAD.MOV.U32 R13, RZ, RZ, RZ ;  /* 0x000000ffff0d7224 */ /* 0x000fe200078e00ff */
[----:B------:R-:W2:Y:S01]  /*5490*/  LDCU.64 UR6, c[0x4][0x88] ;  /* 0x01001100ff0677ac */ /* 0x000ea20008000a00 */
[----:B------:R-:W3:Y:S01]  /*54a0*/  LDC.64 R2, c[0x4][R3] ;  /* 0x0100000003027b82 */ /* 0x000ee20000000a00 */
[----:B------:R-:W4:Y:S01]  /*54b0*/  LDCU.64 UR4, c[0x4][0x8] ;  /* 0x01000100ff0477ac */ /* 0x000f220008000a00 */
[----:B-1----:R-:W-:Y:S01]  /*54c0*/  MOV R5, UR9 ;  /* 0x0000000900057c02 */ /* 0x002fe20008000f00 */
[----:B------:R-:W-:Y:S01]  /*54d0*/  IMAD.U32 R4, RZ, RZ, UR8 ;  /* 0x00000008ff047e24 */ /* 0x000fe2000f8e00ff */
[----:B--2---:R-:W-:Y:S01]  /*54e0*/  MOV R7, UR7 ;  /* 0x0000000700077c02 */ /* 0x004fe20008000f00 */
[----:B------:R-:W-:Y:S01]  /*54f0*/  IMAD.U32 R6, RZ, RZ, UR6 ;  /* 0x00000006ff067e24 */ /* 0x000fe2000f8e00ff */
[----:B----4-:R-:W-:Y:S01]  /*5500*/  MOV R11, UR5 ;  /* 0x00000005000b7c02 */ /* 0x010fe20008000f00 */
[----:B------:R-:W-:Y:S02]  /*5510*/  IMAD.U32 R10, RZ, RZ, UR4 ;  /* 0x00000004ff0a7e24 */ /* 0x000fe4000f8e00ff */
[----:B------:R-:W-:Y:S07]  /*5520*/  LEPC R20, `(.L_x_93) ;  /* 0x000000001014794e */ /* 0x000fee0000000000 */
[----:B---3-5:R-:W-:Y:S05]  /*5530*/  CALL.ABS.NOINC R2 ;  /* 0x0000000002007343 */ /* 0x028fea0003c00000 */
.L_x_93:
[----:B------:R-:W-:Y:S01]  /*5540*/  LOP3.LUT P0, RZ, R179, 0x1b0, RZ, 0xc0, !PT ;  /* 0x000001b0b3ff7812 */ /* 0x000fe2000780c0ff */
[----:B------:R-:W-:Y:S11]  /*5550*/  BSSY.RECONVERGENT B6, `(.L_x_94) ;  /* 0x0000013000067945 */ /* 0x000ff60003800200 */
[----:B------:R-:W-:Y:S01]  /*5560*/  @!UPT UIADD3 URZ, UPT, UPT, URZ, URZ, URZ ;  /* 0x000000fffffff290 */ /* 0x000fe2000fffe0ff */
[----:B------:R-:W-:Y:S05]  /*5570*/  @!P0 BRA `(.L_x_95) ;  /* 0x0000000000408947 */ /* 0x000fea0003800000 */
        /* <DEDUP_REMOVED lines=16> */
.L_x_95:
[----:B------:R-:W-:Y:S05]  /*5680*/  BSYNC.RECONVERGENT B6 ;  /* 0x0000000000067941 */ /* 0x000fea0003800200 */
.L_x_94:
[----:B------:R-:W-:Y:S01]  /*5690*/  ISETP.NE.U32.AND P3, PT, R150, RZ, PT ;  /* 0x000000ff9600720c */ /* 0x000fe20003f65070 */
[----:B------:R-:W-:Y:S01]  /*56a0*/  UISETP.NE.AND UP1, UPT, UR44, URZ, UPT ;  /* 0x000000ff2c00728c */ /* 0x000fe2000bf25270 */
[----:B------:R-:W-:Y:S02]  /*56b0*/  ISETP.NE.U32.AND P4, PT, R146, RZ, PT ;  /* 0x000000ff9200720c */ /* 0x000fe40003f85070 */
[----:B------:R-:W-:Y:S02]  /*56c0*/  ISETP.NE.AND.EX P3, PT, R151, RZ, PT, P3 ;  /* 0x000000ff9700720c */ /* 0x000fe40003f65330 */
[----:B------:R-:W-:Y:S02]  /*56d0*/  PLOP3.LUT P1, PT, PT, PT, PT, 0x8, 0x80 ;  /* 0x000000000080781c */ /* 0x000fe40003f2e170 */
[----:B------:R-:W-:Y:S02]  /*56e0*/  PLOP3.LUT P0, PT, PT, PT, UP1, 0x80, 0x8 ;  /* 0x000000000008781c */ /* 0x000fe40003f0f018 */
[----:B------:R-:W-:Y:S02]  /*56f0*/  ISETP.NE.AND.EX P4, PT, R147, RZ, PT, P4 ;  /* 0x000000ff9300720c */ /* 0x000fe40003f85340 */
[----:B------:R-:W1:Y:S09]  /*5700*/  @UP1 LDCU.64 UR4, c[0x0][0x888] ;  /* 0x00011100ff0417ac */ /* 0x000e720008000a00 */
[----:B------:R-:W-:Y:S01]  /*5710*/  @P0 PLOP3.LUT P1, PT, P3, PT, PT, 0x80, 0x8 ;  /* 0x000000000008081c */ /* 0x000fe20001f2f070 */
[----:B-1----:R-:W-:Y:S04]  /*5720*/  @UP1 UISETP.NE.U32.AND UP0, UPT, UR4, URZ, UPT ;  /* 0x000000ff0400128c */ /* 0x002fe8000bf05070 */
[----:B------:R-:W-:Y:S04]  /*5730*/  @UP1 UISETP.NE.AND.EX UP0, UPT, UR5, URZ, UPT, UP0 ;  /* 0x000000ff0500128c */ /* 0x000fe8000bf05300 */
[----:B------:R-:W-:Y:S01]  /*5740*/  @UP1 USEL UR4, URZ, 0xffffffff, UP0 ;  /* 0xffffffffff041887 */ /* 0x000fe20008000000 */
[----:B------:R-:W-:Y:S11]  /*5750*/  @!P3 BRA `(.L_x_96) ;  /* 0x00000000002cb947 */ /* 0x000ff60003800000 */
[----:B------:R-:W-:Y:S01]  /*5760*/  ISETP.NE.U32.AND P2, PT, R148, RZ, PT ;  /* 0x000000ff9400720c */ /* 0x000fe20003f45070 */
[----:B------:R-:W-:Y:S03]  /*5770*/  IMAD.MOV.U32 R164, RZ, RZ, 0x1 ;  /* 0x00000001ffa47424 */ /* 0x000fe600078e00ff */
[----:B------:R-:W-:Y:S11]  /*5780*/  ISETP.NE.AND.EX P2, PT, R149, RZ, PT, P2 ;  /* 0x000000ff9500720c */ /* 0x000ff60003f45320 */
[----:B------:R-:W-:Y:S02]  /*5790*/  @!UPT UIADD3 URZ, UPT, UPT, URZ, URZ, URZ ;  /* 0x000000fffffff290 */ /* 0x000fe4000fffe0ff */
[----:B------:R-:W1:Y:S01]  /*57a0*/  @P2 LDC.64 R2, c[0x0][0x888] ;  /* 0x00022200ff022b82 */ /* 0x000e620000000a00 */
[----:B------:R-:W-:Y:S04]  /*57b0*/  @P2 IMAD R0, R150, UR36, RZ ;  /* 0x0000002496002c24 */ /* 0x000fe8000f8e02ff */
[----:B-1----:R-:W-:Y:S04]  /*57c0*/  @P2 IMAD.WIDE R2, R0, 0x4, R2 ;  /* 0x0000000400022825 */ /* 0x002fe800078e0202 */
[----:B------:R-:W-:Y:S01]  /*57d0*/  HFMA2 R0, -RZ, RZ, 0, 5.9604644775390625e-08 ;  /* 0x00000001ff007431 */ /* 0x000fe200000001ff */
[----:B-----5:R1:W5:Y:S04]  /*57e0*/  @P2 LDG.E R81, desc[UR40][R2.64] ;  /* 0x0000002802512981 */ /* 0x020368000c1e1900 */
[----:B------:R-:W-:Y:S01]  /*57f0*/  @!P2 PRMT R164, R0, 0x7610, R164 ;  /* 0x0000761000a4a816 */ /* 0x000fe200000000a4 */
[----:B-1----:R-:W2:Y:S06]  /*5800*/  @!P2 LDC R81, c[0x0][0x880] ;  /* 0x00022000ff51ab82 */ /* 0x002eac0000000800 */
.L_x_96:
[----:B------:R-:W-:Y:S05]  /*5810*/  @!P4 BRA `(.L_x_97) ;  /* 0x000000000020c947 */ /* 0x000fea0003800000 */
[----:B------:R-:W-:Y:S04]  /*5820*/  ISETP.NE.U32.AND P2, PT, R144, RZ, PT ;  /* 0x000000ff9000720c */ /* 0x000fe80003f45070 */
[----:B------:R-:W-:Y:S11]  /*5830*/  ISETP.NE.AND.EX P2, PT, R145, RZ, PT, P2 ;  /* 0x000000ff9100720c */ /* 0x000ff60003f45320 */
[----:B------:R-:W-:Y:S02]  /*5840*/  @!UPT UIADD3 URZ, UPT, UPT, URZ, URZ, URZ ;  /* 0x000000fffffff290 */ /* 0x000fe4000fffe0ff */
[----:B------:R-:W1:Y:S01]  /*5850*/  @P2 LDC.64 R2, c[0x0][0x8a8] ;  /* 0x00022a00ff022b82 */ /* 0x000e620000000a00 */
[----:B------:R-:W-:Y:S04]  /*5860*/  @P2 IMAD R0, R146, UR36, RZ ;  /* 0x0000002492002c24 */ /* 0x000fe8000f8e02ff */
[----:B-1----:R-:W-:Y:S05]  /*5870*/  @P2 IMAD.WIDE R2, R0, 0x4, R2 ;  /* 0x0000000400022825 */ /* 0x002fea00078e0202 */
[----:B-----5:R1:W5:Y:S02]  /*5880*/  @P2 LDG.E R78, desc[UR40][R2.64] ;  /* 0x00000028024e2981 */ /* 0x020364000c1e1900 */
[----:B-1----:R-:W3:Y:S02]  /*5890*/  @!P2 LDC R78, c[0x0][0x8a0] ;  /* 0x00022800ff4eab82 */ /* 0x002ee40000000800 */
.L_x_97:
[----:B--2--5:R-:W-:Y:S01]  /*58a0*/  @P0 FSETP.NEU.AND P4, PT, R81, RZ, PT ;  /* 0x000000ff5100020b */ /* 0x024fe20003f8d000 */
[----:B------:R-:W-:Y:S01]  /*58b0*/  IMAD.U32 R0, RZ, RZ, UR4 ;  /* 0x00000004ff007e24 */ /* 0x000fe2000f8e00ff */
[----:B------:R-:W-:Y:S01]  /*58c0*/  @P0 LOP3.LUT P2, RZ, R164, 0xff, RZ, 0xc0, !PT ;  /* 0x000000ffa4ff0812 */ /* 0x000fe2000784c0ff */
[----:B------:R-:W-:Y:S01]  /*58d0*/  BSSY B1, `(.L_x_98) ;  /* 0x000003d000017945 */ /* 0x000fe20003800000 */
[----:B------:R-:W-:Y:S01]  /*58e0*/  @P0 SEL R3, RZ, 0xffffffff, P4 ;  /* 0xffffffffff030807 */ /* 0x000fe20002000000 */
[C---:B------:R-:W-:Y:S01]  /*58f0*/  IMAD R64, R76.reuse, 0x40, R79 ;  /* 0x000000404c407824 */ /* 0x040fe200078e024f */
[----:B------:R-:W-:Y:S02]  /*5900*/  LEA R156, R76, UR43, 0x3 ;  /* 0x0000002b4c9c7c11 */ /* 0x000fe4000f8e18ff */
[----:B------:R-:W-:Y:S02]  /*5910*/  CS2R R86, SRZ ;  /* 0x0000000000567805 */ /* 0x000fe4000001ff00 */
[----:B------:R-:W-:Y:S02]  /*5920*/  @P1 SEL R3, R0, R3, !P2 ;  /* 0x0000000300031207 */ /* 0x000fe40005000000 */
[----:B------:R-:W-:Y:S02]  /*5930*/  CS2R R84, SRZ ;  /* 0x0000000000547805 */ /* 0x000fe4000001ff00 */
[----:B------:R-:W-:Y:S02]  /*5940*/  SHF.L.U32 R5, R175, 0x1f, RZ ;  /* 0x0000001faf057819 */ /* 0x000fe400000006ff */
[----:B------:R-:W-:Y:S02]  /*5950*/  CS2R R90, SRZ ;  /* 0x00000000005a7805 */ /* 0x000fe4000001ff00 */
[----:B------:R-:W-:Y:S02]  /*5960*/  @P0 LOP3.LUT R3, R3, 0x1, RZ, 0xc0, !PT ;  /* 0x0000000103030812 */ /* 0x000fe400078ec0ff */
[----:B------:R-:W-:Y:S02]  /*5970*/  CS2R R88, SRZ ;  /* 0x0000000000587805 */ /* 0x000fe4000001ff00 */
[----:B------:R-:W-:Y:S02]  /*5980*/  PLOP3.LUT P5, PT, PT, PT, PT, 0x8, 0x80 ;  /* 0x000000000080781c */ /* 0x000fe40003fae170 */
[----:B------:R-:W-:Y:S02]  /*5990*/  CS2R R98, SRZ ;  /* 0x0000000000627805 */ /* 0x000fe4000001ff00 */
[----:B------:R-:W-:Y:S02]  /*59a0*/  ISETP.NE.U32.OR P1, PT, R3, 0x1, !P0 ;  /* 0x000000010300780c */ /* 0x000fe40004725470 */
[----:B------:R-:W-:Y:S02]  /*59b0*/  CS2R R96, SRZ ;  /* 0x0000000000607805 */ /* 0x000fe4000001ff00 */
[----:B------:R-:W-:Y:S02]  /*59c0*/  CS2R R94, SRZ ;  /* 0x00000000005e7805 */ /* 0x000fe4000001ff00 */
[----:B------:R-:W-:Y:S07]  /*59d0*/  CS2R R92, SRZ ;  /* 0x00000000005c7805 */ /* 0x000fee000001ff00 */
[----:B------:R-:W-:Y:S04]  /*59e0*/  @P1 SHF.L.U32 R2, R173, 0x1f, RZ ;  /* 0x0000001fad021819 */ /* 0x000fe800000006ff */
[----:B------:R-:W1:Y:S01]  /*59f0*/  @P1 SYNCS.PHASECHK.TRANS64.TRYWAIT P0, [UR43+0x110], R2 ;  /* 0x00011002ff0015a7 */ /* 0x000e62000800112b */
[----:B------:R2:W4:Y:S01]  /*5a00*/  SYNCS.PHASECHK.TRANS64.TRYWAIT P4, [R156+URZ+0x150], R5 ;  /* 0x000150059c0075a7 */ /* 0x00052200080811ff */
[----:B-1----:R-:W-:Y:S01]  /*5a10*/  @P1 PLOP3.LUT P5, PT, P0, PT, PT, 0x8, 0x80 ;  /* 0x000000000080181c */ /* 0x002fe200007ae170 */
[----:B------:R-:W-:Y:S01]  /*5a20*/  @!UPT UIADD3 URZ, UPT, UPT, URZ, URZ, URZ ;  /* 0x000000fffffff290 */ /* 0x000fe2000fffe0ff */
[----:B--2-4-:R-:W-:Y:S11]  /*5a30*/  @!P1 BRA `(.L_x_99) ;  /* 0x0000000000989947 */ /* 0x014ff60003800000 */
[----:B------:R-:W-:Y:S01]  /*5a40*/  ISETP.NE.U32.AND P0, PT, RZ, UR38, PT ;  /* 0x00000026ff007c0c */ /* 0x000fe2000bf05070 */
[----:B------:R-:W-:Y:S01]  /*5a50*/  BSSY B0, `(.L_x_100) ;  /* 0x0000016000007945 */ /* 0x000fe20003800000 */
[----:B------:R-:W-:Y:S02]  /*5a60*/  FSETP.NEU.AND P2, PT, R81, RZ, PT ;  /* 0x000000ff5100720b */ /* 0x000fe40003f4d000 */
[----:B------:R-:W-:Y:S02]  /*5a70*/  CS2R R94, SRZ ;  /* 0x00000000005e7805 */ /* 0x000fe4000001ff00 */
[----:B------:R-:W-:Y:S02]  /*5a80*/  ISETP.NE.AND.EX P0, PT, RZ, UR39, PT, P0 ;  /* 0x00000027ff007c0c */ /* 0x000fe4000bf05300 */
[----:B------:R-:W-:Y:S02]  /*5a90*/  CS2R R92, SRZ ;  /* 0x00000000005c7805 */ /* 0x000fe4000001ff00 */
[----:B------:R-:W-:Y:S02]  /*5aa0*/  LOP3.LUT P1, RZ, R164, 0xff, RZ, 0xc0, !PT ;  /* 0x000000ffa4ff7812 */ /* 0x000fe4000782c0ff */
[----:B------:R-:W-:Y:S02]  /*5ab0*/  CS2R R98, SRZ ;  /* 0x0000000000627805 */ /* 0x000fe4000001ff00 */
[----:B------:R-:W-:Y:S02]  /*5ac0*/  SEL R0, RZ, 0xffffffff, P2 ;  /* 0xffffffffff007807 */ /* 0x000fe40001000000 */
[----:B------:R-:W-:Y:S02]  /*5ad0*/  CS2R R96, SRZ ;  /* 0x0000000000607805 */ /* 0x000fe4000001ff00 */
[----:B------:R-:W-:Y:S02]  /*5ae0*/  SEL R3, RZ, 0xffffffff, P0 ;  /* 0xffffffffff037807 */ /* 0x000fe40000000000 */
[----:B------:R-:W-:Y:S02]  /*5af0*/  CS2R R90, SRZ ;  /* 0x00000000005a7805 */ /* 0x000fe4000001ff00 */
[----:B------:R-:W-:Y:S02]  /*5b00*/  CS2R R88, SRZ ;  /* 0x0000000000587805 */ /* 0x000fe4000001ff00 */
[----:B------:R-:W-:Y:S02]  /*5b10*/  CS2R R86, SRZ ;  /* 0x0000000000567805 */ /* 0x000fe4000001ff00 */
[----:B------:R-:W-:Y:S02]  /*5b20*/  @P3 SEL R0, R3, R0, !P1 ;  /* 0x0000000003003207 */ /* 0x000fe40004800000 */
[----:B------:R-:W-:Y:S02]  /*5b30*/  CS2R R84, SRZ ;  /* 0x0000000000547805 */ /* 0x000fe4000001ff00 */
[----:B------:R-:W-:Y:S04]  /*5b40*/  LOP3.LUT R0, R0, 0x1, RZ, 0xc0, !PT ;  /* 0x0000000100007812 */ /* 0x000fe800078ec0ff */
[----:B------:R-:W-:Y:S01]  /*5b50*/  ISETP.NE.U32.AND P0, PT, R0, 0x1, PT ;  /* 0x000000010000780c */ /* 0x000fe20003f05070 */
[----:B------:R-:W-:Y:S01]  /*5b60*/  @!UPT UIADD3 URZ, UPT, UPT, URZ, URZ, URZ ;  /* 0x000000fffffff290 */ /* 0x000fe2000fffe0ff */
[----:B------:R-:W-:Y:S11]  /*5b70*/  @!P5 BRA `(.L_x_101) ;  /* 0x00000000000cd947 */ /* 0x000ff60003800000 */
[----:B------:R-:W-:Y:S04]  /*5b80*/  SHF.L.U32 R3, R173, 0x1f, RZ ;  /* 0x0000001fad037819 */ /* 0x000fe800000006ff */
[----:B------:R-:W1:Y:S02]  /*5b90*/  SYNCS.PHASECHK.TRANS64.TRYWAIT P1, [UR43+0x110], R3 ;  /* 0x00011003ff0075a7 */ /* 0x000e64000802112b */
[----:B-1----:R-:W-:Y:S05]  /*5ba0*/  @!P1 BRA `(.L_x_102) ;  /* 0x0000002000989947 */ /* 0x002fea0003800000 */
.L_x_101:
[----:B------:R-:W-:Y:S05]  /*5bb0*/  BSYNC B0 ;  /* 0x0000000000007941 */ /* 0x000fea0003800000 */
.L_x_100:
[----:B------:R2:W4:Y:S01]  /*5bc0*/  @P0 LDS.128 R92, [R168+UR43+0x200] ;  /* 0x0002002ba85c0984 */ /* 0x0005220008000c00 */
[----:B------:R-:W-:Y:S01]  /*5bd0*/  UIADD3 UR4, UPT, UPT, UR43, 0x118, URZ ;  /* 0x000001182b047890 */ /* 0x000fe2000fffe0ff */
[----:B------:R-:W-:Y:S02]  /*5be0*/  LOP3.LUT R173, R173, 0x1, RZ, 0x3c, !PT ;  /* 0x00000001adad7812 */ /* 0x000fe400078e3cff */
[----:B------:R2:W1:Y:S01]  /*5bf0*/  @P0 LDS.128 R96, [R178+0x10] ;  /* 0x00001000b2600984 */ /* 0x0004620000000c00 */
[----:B------:R-:W-:Y:S03]  /*5c00*/  UPRMT UR4, UR37, 0x654, UR4 ;  /* 0x0000065425047896 */ /* 0x000fe60008000004 */
[----:B------:R2:W1:Y:S04]  /*5c10*/  @P0 LDS.128 R88, [R177+0x20] ;  /* 0x00002000b1580984 */ /* 0x0004680000000c00 */
[----:B------:R2:W1:Y:S01]  /*5c20*/  @P0 LDS.128 R84, [R176+0x30] ;  /* 0x00003000b0540984 */ /* 0x0004620000000c00 */
[----:B------:R-:W-:Y:S01]  /*5c30*/  @!PT LDS RZ, [RZ] ;  /* 0x00000000fffff984 */ /* 0x000fe20000000800 */
[----:B------:R-:W-:Y:S01]  /*5c40*/  @!PT LDS RZ, [RZ] ;  /* 0x00000000fffff984 */ /* 0x000fe20000000800 */
[----:B------:R-:W-:Y:S01]  /*5c50*/  @!PT LDS RZ, [RZ] ;  /* 0x00000000fffff984 */ /* 0x000fe20000000800 */
[----:B------:R-:W-:Y:S01]  /*5c60*/  @!PT LDS RZ, [RZ] ;  /* 0x00000000fffff984 */ /* 0x000fe20000000800 */
[----:B------:R5:W-:Y:S06]  /*5c70*/  MEMBAR.ALL.CTA ;  /* 0x0000000000007992 */ /* 0x000bec0000008000 */
[----:B-----5:R-:W5:Y:S02]  /*5c80*/  FENCE.VIEW.ASYNC.S ;  /* 0x00000000000073c6 */ /* 0x020f640000000000 */
[----:B-----5:R-:W-:Y:S01]  /*5c90*/  SYNCS.ARRIVE.TRANS64.RED.A1T0 RZ, [UR4], RZ ;  /* 0x000000ffffff79a7 */ /* 0x020fe20008100404 */
.L_x_99:
[----:B------:R-:W-:Y:S05]  /*5ca0*/  BSYNC B1 ;  /* 0x0000000000017941 */ /* 0x000fea0003800000 */
.L_x_98:
[----:B-1----:R-:W-:Y:S04]  /*5cb0*/  SHF.R.U32.HI R0, RZ, 0x15, R64 ;  /* 0x00000015ff007819 */ /* 0x002fe80000011640 */
[----:B------:R-:W-:Y:S01]  /*5cc0*/  LOP3.LUT P0, RZ, R0, 0x3, R169, 0x48, !PT ;  /* 0x0000000300ff7812 */ /* 0x000fe200078048a9 */
[----:B------:R-:W-:Y:S01]  /*5cd0*/  @!UPT UIADD3 URZ, UPT, UPT, URZ, URZ, URZ ;  /* 0x000000fffffff290 */ /* 0x000fe2000fffe0ff */
[----:B------:R-:W-:Y:S11]  /*5ce0*/  @P4 BRA `(.L_x_103) ;  /* 0x0000000000084947 */ /* 0x000ff60003800000 */
[----:B------:R-:W1:Y:S02]  /*5cf0*/  SYNCS.PHASECHK.TRANS64.TRYWAIT P1, [R156+URZ+0x150], R5 ;  /* 0x000150059c0075a7 */ /* 0x000e6400080211ff */
[----:B-1----:R-:W-:Y:S05]  /*5d00*/  @!P1 BRA `(.L_x_104) ;  /* 0x0000002000589947 */ /* 0x002fea0003800000 */
.L_x_103:
[----:B------:R-:W-:Y:S05]  /*5d10*/  @!P0 BRA `(.L_x_105) ;  /* 0x0000000000408947 */ /* 0x000fea0003800000 */
[----:B------:R-:W1:Y:S01]  /*5d20*/  LDCU.64 UR8, c[0x4][0x70] ;  /* 0x01000e00ff0877ac */ /* 0x000e620008000a00 */
[----:B------:R-:W-:Y:S01]  /*5d30*/  MOV R3, 0x0 ;  /* 0x0000000000037802 */ /* 0x000fe20000000f00 */
[----:B------:R-:W-:Y:S02]  /*5d40*/  HFMA2 R12, -RZ, RZ, 0, 5.9604644775390625e-08 ;  /* 0x00000001ff0c7431 */ /* 0x000fe400000001ff */
[----:B------:R-:W-:Y:S02]  /*5d50*/  IMAD.MOV.U32 R8, RZ, RZ, 0x192 ;  /* 0x00000192ff087424 */ /* 0x000fe400078e00ff */
[----:B------:R-:W-:Y:S01]  /*5d60*/  IMAD.MOV.U32 R13, RZ, RZ, RZ ;  /* 0x000000ffff0d7224 */ /* 0x000fe200078e00ff */
[----:B------:R-:W5:Y:S01]  /*5d70*/  LDCU.64 UR6, c[0x4][0x78] ;  /* 0x01000f00ff0677ac */ /* 0x000f620008000a00 */
[----:B------:R-:W2:Y:S01]  /*5d80*/  LDC.64 R2, c[0x4][R3] ;  /* 0x0100000003027b82 */ /* 0x000ea20000000a00 */
[----:B------:R-:W3:Y:S01]  /*5d90*/  LDCU.64 UR4, c[0x4][0x10] ;  /* 0x01000200ff0477ac */ /* 0x000ee20008000a00 */
[----:B-1----:R-:W-:Y:S01]  /*5da0*/  MOV R5, UR9 ;  /* 0x0000000900057c02 */ /* 0x002fe20008000f00 */
[----:B------:R-:W-:Y:S01]  /*5db0*/  IMAD.U32 R4, RZ, RZ, UR8 ;  /* 0x00000008ff047e24 */ /* 0x000fe2000f8e00ff */
[----:B-----5:R-:W-:Y:S01]  /*5dc0*/  MOV R7, UR7 ;  /* 0x0000000700077c02 */ /* 0x020fe20008000f00 */
[----:B------:R-:W-:Y:S01]  /*5dd0*/  IMAD.U32 R6, RZ, RZ, UR6 ;  /* 0x00000006ff067e24 */ /* 0x000fe2000f8e00ff */
[----:B---3--:R-:W-:Y:S01]  /*5de0*/  MOV R11, UR5 ;  /* 0x00000005000b7c02 */ /* 0x008fe20008000f00 */
[----:B------:R-:W-:Y:S02]  /*5df0*/  IMAD.U32 R10, RZ, RZ, UR4 ;  /* 0x00000004ff0a7e24 */ /* 0x000fe4000f8e00ff */
[----:B------:R-:W-:Y:S07]  /*5e00*/  LEPC R20, `(.L_x_105) ;  /* 0x000000001014794e */ /* 0x000fee0000000000 */
[----:B--2-4-:R-:W-:Y:S05]  /*5e10*/  CALL.ABS.NOINC R2 ;  /* 0x0000000002007343 */ /* 0x014fea0003c00000 */
.L_x_105:
[----:B------:R-:W-:Y:S01]  /*5e20*/  LOP3.LUT P0, RZ, R166, 0x60, RZ, 0xc0, !PT ;  /* 0x00000060a6ff7812 */ /* 0x000fe2000780c0ff */
[----:B------:R-:W-:Y:S05]  /*5e30*/  WARPSYNC.ALL ;  /* 0x0000000000007948 */ /* 0x000fea0003800000 */
[----:B------:R-:W-:Y:S01]  /*5e40*/  R2UR UR4, R64 ;  /* 0x00000000400472ca */ /* 0x000fe200000e0000 */
[----:B------:R-:W-:Y:S01]  /*5e50*/  BSSY.RECONVERGENT B0, `(.L_x_106) ;  /* 0x0000121000007945 */ /* 0x000fe20003800200 */
[-C--:B----4-:R-:W-:Y:S02]  /*5e60*/  F2FP.F16.E4M3.UNPACK_B R82, R92.reuse ;  /* 0x0000005cff52723e */ /* 0x090fe400020006ff */
[----:B------:R-:W-:Y:S02]  /*5e70*/  F2FP.F16.E4M3.UNPACK_B R109, R92.H1 ;  /* 0x0000005cff6d723e */ /* 0x000fe400030006ff */
[-C--:B------:R-:W-:Y:S01]  /*5e80*/  F2FP.F16.E4M3.UNPACK_B R107, R93.reuse ;  /* 0x0000005dff6b723e */ /* 0x080fe200020006ff */
[--C-:B------:R-:W-:Y:S01]  /*5e90*/  HADD2.F32 R80, -RZ, R82.reuse.H0_H0 ;  /* 0x20000052ff507230 */ /* 0x100fe20000004100 */
[----:B------:R-:W-:Y:S01]  /*5ea0*/  F2FP.F16.E4M3.UNPACK_B R105, R93.H1 ;  /* 0x0000005dff69723e */ /* 0x000fe200030006ff */
[----:B------:R-:W-:Y:S01]  /*5eb0*/  HADD2.F32 R82, -RZ, R82.H1_H1 ;  /* 0x30000052ff527230 */ /* 0x000fe20000004100 */
[-C--:B------:R-:W-:Y:S01]  /*5ec0*/  F2FP.F16.E4M3.UNPACK_B R130, R84.reuse ;  /* 0x00000054ff82723e */ /* 0x080fe200020006ff */
[--C-:B------:R-:W-:Y:S01]  /*5ed0*/  HADD2.F32 R83, -RZ, R109.reuse.H0_H0 ;  /* 0x2000006dff537230 */ /* 0x100fe20000004100 */
[----:B------:R-:W-:Y:S01]  /*5ee0*/  F2FP.F16.E4M3.UNPACK_B R132, R84.H1 ;  /* 0x00000054ff84723e */ /* 0x000fe200030006ff */
[----:B------:R-:W3:Y:S01]  /*5ef0*/  LDTM.x64 R4, tmem[UR4] ;  /* 0x00000004000479ee */ /* 0x000ee20008340000 */
[----:B------:R-:W-:Y:S01]  /*5f00*/  NOP ;  /* 0x0000000000007918 */ /* 0x000fe20000000000 */
[----:B------:R-:W-:Y:S01]  /*5f10*/  R2UR UR5, R156 ;  /* 0x000000009c0572ca */ /* 0x000fe200000e0000 */
[--C-:B------:R-:W-:Y:S01]  /*5f20*/  HADD2.F32 R129, -RZ, R130.reuse.H0_H0 ;  /* 0x20000082ff817230 */ /* 0x100fe20000004100 */
[----:B------:R-:W-:Y:S01]  /*5f30*/  F2FP.F16.E4M3.UNPACK_B R93, R94 ;  /* 0x0000005eff5d723e */ /* 0x000fe200020006ff */
[----:B------:R-:W-:Y:S01]  /*5f40*/  HADD2.F32 R130, -RZ, R130.H1_H1 ;  /* 0x30000082ff827230 */ /* 0x000fe20000004100 */
[-C--:B------:R-:W-:Y:S01]  /*5f50*/  F2FP.F16.E4M3.UNPACK_B R134, R85.reuse ;  /* 0x00000055ff86723e */ /* 0x080fe200020006ff */
[----:B------:R-:W-:Y:S01]  /*5f60*/  HADD2.F32 R84, -RZ, R109.H1_H1 ;  /* 0x3000006dff547230 */ /* 0x000fe20000004100 */
[----:B------:R-:W-:Y:S01]  /*5f70*/  F2FP.F16.E4M3.UNPACK_B R136, R85.H1 ;  /* 0x00000055ff88723e */ /* 0x000fe200030006ff */
[--C-:B------:R-:W-:Y:S01]  /*5f80*/  HADD2.F32 R85, -RZ, R107.reuse.H0_H0 ;  /* 0x2000006bff557230 */ /* 0x100fe20000004100 */
[-C--:B------:R-:W-:Y:S01]  /*5f90*/  F2FP.F16.E4M3.UNPACK_B R138, R86.reuse ;  /* 0x00000056ff8a723e */ /* 0x080fe200020006ff */
[--C-:B------:R-:W-:Y:S01]  /*5fa0*/  HADD2.F32 R133, -RZ, R134.reuse.H0_H0 ;  /* 0x20000086ff857230 */ /* 0x100fe20000004100 */
[----:B------:R-:W-:Y:S01]  /*5fb0*/  F2FP.F16.E4M3.UNPACK_B R140, R86.H1 ;  /* 0x00000056ff8c723e */ /* 0x000fe200030006ff */
[----:B------:R-:W-:Y:S01]  /*5fc0*/  HADD2.F32 R86, -RZ, R107.H1_H1 ;  /* 0x3000006bff567230 */ /* 0x000fe20000004100 */
[----:B------:R-:W-:Y:S01]  /*5fd0*/  F2FP.F16.E4M3.UNPACK_B R142, R87 ;  /* 0x00000057ff8e723e */ /* 0x000fe200020006ff */
[----:B------:R-:W-:Y:S01]  /*5fe0*/  UIADD3 UR5, UPT, UPT, UR5, 0x170, URZ ;  /* 0x0000017005057890 */ /* 0x000fe2000fffe0ff */
[----:B------:R-:W-:Y:S01]  /*5ff0*/  HADD2.F32 R134, -RZ, R134.H1_H1 ;  /* 0x30000086ff867230 */ /* 0x000fe20000004100 */
[----:B------:R-:W-:Y:S01]  /*6000*/  F2FP.F16.E4M3.UNPACK_B R114, R88 ;  /* 0x00000058ff72723e */ /* 0x000fe200020006ff */
[--C-:B------:R-:W-:Y:S01]  /*6010*/  HADD2.F32 R137, -RZ, R138.reuse.H0_H0 ;  /* 0x2000008aff897230 */ /* 0x100fe20000004100 */
[----:B------:R-:W-:Y:S01]  /*6020*/  UPRMT UR5, UR37, 0x654, UR5 ;  /* 0x0000065425057896 */ /* 0x000fe20008000005 */
[----:B------:R-:W-:Y:S01]  /*6030*/  HADD2.F32 R138, -RZ, R138.H1_H1 ;  /* 0x3000008aff8a7230 */ /* 0x000fe20000004100 */
[-C--:B------:R-:W-:Y:S01]  /*6040*/  F2FP.F16.E4M3.UNPACK_B R118, R89.reuse ;  /* 0x00000059ff76723e */ /* 0x080fe200020006ff */
[--C-:B------:R-:W-:Y:S01]  /*6050*/  HADD2.F32 R113, -RZ, R114.reuse.H0_H0 ;  /* 0x20000072ff717230 */ /* 0x100fe20000004100 */
[----:B------:R-:W-:Y:S01]  /*6060*/  F2FP.F16.E4M3.UNPACK_B R120, R89.H1 ;  /* 0x00000059ff78723e */ /* 0x000fe200030006ff */
[C---:B---3--:R-:W-:Y:S01]  /*6070*/  FMUL R4, R78.reuse, R4 ;  /* 0x000000044e047220 */ /* 0x048fe20000400000 */
[C---:B------:R-:W-:Y:S01]  /*6080*/  FMUL R5, R78.reuse, R5 ;  /* 0x000000054e057220 */ /* 0x040fe20000400000 */
[C---:B------:R-:W-:Y:S01]  /*6090*/  FMUL R8, R78.reuse, R8 ;  /* 0x000000084e087220 */ /* 0x040fe20000400000 */
[C---:B------:R-:W-:Y:S01]  /*60a0*/  FMUL R9, R78.reuse, R9 ;  /* 0x000000094e097220 */ /* 0x040fe20000400000 */
[----:B------:R-:W-:Y:S01]  /*60b0*/  SYNCS.ARRIVE.TRANS64.RED.A1T0 RZ, [UR5], RZ ;  /* 0x000000ffffff79a7 */ /* 0x000fe20008100405 */
[C---:B------:R-:W-:Y:S01]  /*60c0*/  FFMA R4, R81.reuse, R80, R4 ;  /* 0x0000005051047223 */ /* 0x040fe20000000004 */
[C---:B------:R-:W-:Y:S01]  /*60d0*/  FFMA R5, R81.reuse, R82, R5 ;  /* 0x0000005251057223 */ /* 0x040fe20000000005 */
[----:B------:R-:W-:Y:S02]  /*60e0*/  HADD2.F32 R89, -RZ, R93.H0_H0 ;  /* 0x2000005dff597230 */ /* 0x000fe40000004100 */
[C---:B------:R-:W-:Y:S01]  /*60f0*/  FMUL R12, R78.reuse, R12 ;  /* 0x0000000c4e0c7220 */ /* 0x040fe20000400000 */
        /* <DEDUP_REMOVED lines=11> */
[----:B------:R-:W-:Y:S02]  /*61b0*/  HADD2.F32 R114, -RZ, R114.H1_H1 ;  /* 0x30000072ff727230 */ /* 0x000fe40000004100 */
[C---:B------:R-:W-:Y:S01]  /*61c0*/  FMUL R32, R78.reuse, R36 ;  /* 0x000000244e207220 */ /* 0x040fe20000400000 */
[C---:B------:R-:W-:Y:S01]  /*61d0*/  FMUL R33, R78.reuse, R37 ;  /* 0x000000254e217220 */ /* 0x040fe20000400000 */
[--C-:B------:R-:W-:Y:S02]  /*61e0*/  HADD2.F32 R117, -RZ, R118.reuse.H0_H0 ;  /* 0x20000076ff757230 */ /* 0x100fe40000004100 */
[C---:B------:R-:W-:Y:S01]  /*61f0*/  FMUL R36, R78.reuse, R40 ;  /* 0x000000284e247220 */ /* 0x040fe20000400000 */
[----:B------:R-:W-:Y:S02]  /*6200*/  HADD2.F32 R118, -RZ, R118.H1_H1 ;  /* 0x30000076ff767230 */ /* 0x000fe40000004100 */
        /* <DEDUP_REMOVED lines=8> */
[----:B------:R-:W-:Y:S01]  /*6290*/  F2FP.F16.E4M3.UNPACK_B R92, R94.H1 ;  /* 0x0000005eff5c723e */ /* 0x000fe200030006ff */
[C---:B------:R-:W-:Y:S01]  /*62a0*/  FMUL R53, R78.reuse, R57 ;  /* 0x000000394e357220 */ /* 0x040fe20000400000 */
[C---:B------:R-:W-:Y:S01]  /*62b0*/  FMUL R56, R78.reuse, R60 ;  /* 0x0000003c4e387220 */ /* 0x040fe20000400000 */
[----:B------:R-:W-:Y:S01]  /*62c0*/  F2FP.F16.E4M3.UNPACK_B R141, R87.H1 ;  /* 0x00000057ff8d723e */ /* 0x000fe200030006ff */
[C---:B------:R-:W-:Y:S01]  /*62d0*/  FMUL R57, R78.reuse, R61 ;  /* 0x0000003d4e397220 */ /* 0x040fe20000400000 */
[----:B------:R-:W-:Y:S02]  /*62e0*/  HADD2.F32 R80, -RZ, R142.H1_H1 ;  /* 0x3000008eff507230 */ /* 0x000fe40000004100 */
[C---:B------:R-:W-:Y:S01]  /*62f0*/  FMUL R60, R78.reuse, R64 ;  /* 0x000000404e3c7220 */ /* 0x040fe20000400000 */
[----:B------:R-:W-:Y:S01]  /*6300*/  F2FP.F16.E4M3.UNPACK_B R116, R88.H1 ;  /* 0x00000058ff74723e */ /* 0x000fe200030006ff */
[C---:B------:R-:W-:Y:S01]  /*6310*/  FMUL R61, R78.reuse, R65 ;  /* 0x000000414e3d7220 */ /* 0x040fe20000400000 */
[C---:B------:R-:W-:Y:S01]  /*6320*/  FMUL R6, R78.reuse, R6 ;  /* 0x000000064e067220 */ /* 0x040fe20000400000 */
[----:B------:R-:W-:Y:S01]  /*6330*/  F2FP.F16.E4M3.UNPACK_B R94, R95 ;  /* 0x0000005fff5e723e */ /* 0x000fe200020006ff */
[C---:B------:R-:W-:Y:S01]  /*6340*/  FMUL R7, R78.reuse, R7 ;  /* 0x000000074e077220 */ /* 0x040fe20000400000 */
[--C-:B------:R-:W-:Y:S02]  /*6350*/  HADD2.F32 R87, -RZ, R105.reuse.H0_H0 ;  /* 0x20000069ff577230 */ /* 0x100fe40000004100 */
[C---:B------:R-:W-:Y:S01]  /*6360*/  FFMA R6, R81.reuse, R83, R6 ;  /* 0x0000005351067223 */ /* 0x040fe20000000006 */
[----:B------:R-:W-:Y:S01]  /*6370*/  F2FP.F16.E4M3.UNPACK_B R122, R90 ;  /* 0x0000005aff7a723e */ /* 0x000fe200020006ff */
[C---:B------:R-:W-:Y:S01]  /*6380*/  FFMA R7, R81.reuse, R84, R7 ;  /* 0x0000005451077223 */ /* 0x040fe20000000007 */
[C---:B------:R-:W-:Y:S01]  /*6390*/  FFMA R8, R81.reuse, R85, R8 ;  /* 0x0000005551087223 */ /* 0x040fe20000000008 */
[----:B------:R-:W-:Y:S01]  /*63a0*/  F2FP.F16.E4M3.UNPACK_B R124, R90.H1 ;  /* 0x0000005aff7c723e */ /* 0x000fe200030006ff */
[----:B------:R-:W-:Y:S02]  /*63b0*/  HADD2.F32 R88, -RZ, R105.H1_H1 ;  /* 0x30000069ff587230 */ /* 0x000fe40000004100 */
[----:B------:R-:W-:Y:S01]  /*63c0*/  FFMA R9, R81, R86, R9 ;  /* 0x0000005651097223 */ /* 0x000fe20000000009 */
[----:B------:R-:W-:Y:S01]  /*63d0*/  F2FP.SATFINITE.E4M3.F32.PACK_AB_MERGE_C R156, R7, R6, RZ ;  /* 0x00000006079c723e */ /* 0x000fe200048070ff */
[----:B------:R-:W-:Y:S02]  /*63e0*/  HADD2.F32 R90, -RZ, R93.H1_H1 ;  /* 0x3000005dff5a7230 */ /* 0x000fe40000004100 */
[C---:B------:R-:W-:Y:S01]  /*63f0*/  FMUL R10, R78.reuse, R10 ;  /* 0x0000000a4e0a7220 */ /* 0x040fe20000400000 */
[--C-:B------:R-:W-:Y:S01]  /*6400*/  HADD2.F32 R93, -RZ, R94.reuse.H0_H0 ;  /* 0x2000005eff5d7230 */ /* 0x100fe20000004100 */
[----:B------:R-:W-:Y:S01]  /*6410*/  F2FP.SATFINITE.E4M3.F32.PACK_AB_MERGE_C R156, R5, R4, R156 ;  /* 0x00000004059c723e */ /* 0x000fe2000480709c */
[----:B------:R-:W-:Y:S02]  /*6420*/  HADD2.F32 R94, -RZ, R94.H1_H1 ;  /* 0x3000005eff5e7230 */ /* 0x000fe40000004100 */
[C---:B------:R-:W-:Y:S01]  /*6430*/  FFMA R10, R81.reuse, R87, R10 ;  /* 0x00000057510a7223 */ /* 0x040fe2000000000a */
[--C-:B------:R-:W-:Y:S02]  /*6440*/  HADD2.F32 R121, -RZ, R122.reuse.H0_H0 ;  /* 0x2000007aff797230 */ /* 0x100fe40000004100 */
[C---:B------:R-:W-:Y:S01]  /*6450*/  FMUL R11, R78.reuse, R11 ;  /* 0x0000000b4e0b7220 */ /* 0x040fe20000400000 */
[----:B------:R-:W-:Y:S01]  /*6460*/  F2FP.F16.E4M3.UNPACK_B R126, R91 ;  /* 0x0000005bff7e723e */ /* 0x000fe200020006ff */
[----:B------:R-:W-:Y:S01]  /*6470*/  HADD2.F32 R122, -RZ, R122.H1_H1 ;  /* 0x3000007aff7a7230 */ /* 0x000fe20000004100 */
[----:B------:R-:W-:Y:S01]  /*6480*/  F2FP.F16.E4M3.UNPACK_B R103, R95.H1 ;  /* 0x0000005fff67723e */ /* 0x000fe200030006ff */
[C---:B------:R-:W-:Y:S01]  /*6490*/  FFMA R11, R81.reuse, R88, R11 ;  /* 0x00000058510b7223 */ /* 0x040fe2000000000b */
[----:B------:R-:W-:Y:S01]  /*64a0*/  F2FP.F16.E4M3.UNPACK_B R128, R91.H1 ;  /* 0x0000005bff80723e */ /* 0x000fe200030006ff */
[----:B------:R-:W-:Y:S02]  /*64b0*/  HADD2.F32 R91, -RZ, R92.H0_H0 ;  /* 0x2000005cff5b7230 */ /* 0x000fe40000004100 */
[C---:B------:R-:W-:Y:S01]  /*64c0*/  FFMA R12, R81.reuse, R89, R12 ;  /* 0x00000059510c7223 */ /* 0x040fe2000000000c */
[----:B------:R-:W-:Y:S01]  /*64d0*/  FFMA R13, R81, R90, R13 ;  /* 0x0000005a510d7223 */ /* 0x000fe2000000000d */
[----:B------:R-:W-:Y:S01]  /*64e0*/  F2FP.SATFINITE.E4M3.F32.PACK_AB_MERGE_C R157, R11, R10, RZ ;  /* 0x0000000a0b9d723e */ /* 0x000fe200048070ff */
[--C-:B------:R-:W-:Y:S01]  /*64f0*/  HADD2.F32 R125, -RZ, R126.reuse.H0_H0 ;  /* 0x2000007eff7d7230 */ /* 0x100fe20000004100 */
[----:B------:R-:W-:Y:S01]  /*6500*/  F2FP.F16.E4M3.UNPACK_B R101, R96 ;  /* 0x00000060ff65723e */ /* 0x000fe200020006ff */
[----:B------:R-:W-:Y:S01]  /*6510*/  HADD2.F32 R126, -RZ, R126.H1_H1 ;  /* 0x3000007eff7e7230 */ /* 0x000fe20000004100 */
[----:B------:R-:W-:Y:S01]  /*6520*/  F2FP.SATFINITE.E4M3.F32.PACK_AB_MERGE_C R157, R9, R8, R157 ;  /* 0x00000008099d723e */ /* 0x000fe2000480709d */
[----:B------:R-:W-:Y:S02]  /*6530*/  HADD2.F32 R83, -RZ, R142.H0_H0 ;  /* 0x2000008eff537230 */ /* 0x000fe40000004100 */
[C---:B------:R-:W-:Y:S01]  /*6540*/  FMUL R14, R78.reuse, R14 ;  /* 0x0000000e4e0e7220 */ /* 0x040fe20000400000 */
[----:B------:R-:W-:Y:S02]  /*6550*/  HADD2.F32 R92, -RZ, R92.H1_H1 ;  /* 0x3000005cff5c7230 */ /* 0x000fe40000004100 */
[C---:B------:R-:W-:Y:S01]  /*6560*/  FMUL R15, R78.reuse, R15 ;  /* 0x0000000f4e0f7220 */ /* 0x040fe20000400000 */
[----:B------:R-:W-:Y:S01]  /*6570*/  F2FP.F16.E4M3.UNPACK_B R100, R96.H1 ;  /* 0x00000060ff64723e */ /* 0x000fe200030006ff */
[--C-:B------:R-:W-:Y:S02]  /*6580*/  HADD2.F32 R95, -RZ, R103.reuse.H0_H0 ;  /* 0x20000067ff5f7230 */ /* 0x100fe40000004100 */
[C---:B------:R-:W-:Y:S01]  /*6590*/  FFMA R14, R81.reuse, R91, R14 ;  /* 0x0000005b510e7223 */ /* 0x040fe2000000000e */
[C---:B------:R-:W-:Y:S01]  /*65a0*/  FFMA R15, R81.reuse, R92, R15 ;  /* 0x0000005c510f7223 */ /* 0x040fe2000000000f */
[C---:B------:R-:W-:Y:S01]  /*65b0*/  FFMA R16, R81.reuse, R93, R16 ;  /* 0x0000005d51107223 */ /* 0x040fe20000000010 */
[----:B------:R-:W-:Y:S01]  /*65c0*/  FFMA R17, R81, R94, R17 ;  /* 0x0000005e51117223 */ /* 0x000fe20000000011 */
[-C--:B------:R-:W-:Y:S01]  /*65d0*/  F2FP.F16.E4M3.UNPACK_B R102, R97.reuse ;  /* 0x00000061ff66723e */ /* 0x080fe200020006ff */
[----:B------:R-:W-:Y:S01]  /*65e0*/  HADD2.F32 R96, -RZ, R103.H1_H1 ;  /* 0x30000067ff607230 */ /* 0x000fe20000004100 */
[----:B------:R-:W-:Y:S01]  /*65f0*/  F2FP.SATFINITE.E4M3.F32.PACK_AB_MERGE_C R158, R15, R14, RZ ;  /* 0x0000000e0f9e723e */ /* 0x000fe200048070ff */
[C---:B------:R-:W-:Y:S01]  /*6600*/  FMUL R18, R78.reuse, R18 ;  /* 0x000000124e127220 */ /* 0x040fe20000400000 */
[----:B------:R-:W-:Y:S01]  /*6610*/  F2FP.F16.E4M3.UNPACK_B R104, R97.H1 ;  /* 0x00000061ff68723e */ /* 0x000fe200030006ff */
[--C-:B------:R-:W-:Y:S01]  /*6620*/  HADD2.F32 R97, -RZ, R101.reuse.H0_H0 ;  /* 0x20000065ff617230 */ /* 0x100fe20000004100 */
[----:B------:R-:W-:Y:S01]  /*6630*/  F2FP.SATFINITE.E4M3.F32.PACK_AB_MERGE_C R158, R13, R12, R158 ;  /* 0x0000000c0d9e723e */ /* 0x000fe2000480709e */
[C---:B------:R-:W-:Y:S01]  /*6640*/  FFMA R18, R81.reuse, R95, R18 ;  /* 0x0000005f51127223 */ /* 0x040fe20000000012 */
[----:B------:R-:W-:Y:S01]  /*6650*/  F2FP.F16.E4M3.UNPACK_B R110, R99 ;  /* 0x00000063ff6e723e */ /* 0x000fe200020006ff */
[C---:B------:R-:W-:Y:S01]  /*6660*/  FMUL R19, R78.reuse, R19 ;  /* 0x000000134e137220 */ /* 0x040fe20000400000 */
[----:B------:R-:W-:Y:S01]  /*6670*/  F2FP.F16.E4M3.UNPACK_B R112, R99.H1 ;  /* 0x00000063ff70723e */ /* 0x000fe200030006ff */
[----:B------:R-:W-:Y:S01]  /*6680*/  HADD2.F32 R99, -RZ, R101.H1_H1 ;  /* 0x30000065ff637230 */ /* 0x000fe20000004100 */
[-C--:B------:R-:W-:Y:S01]  /*6690*/  F2FP.F16.E4M3.UNPACK_B R106, R98.reuse ;  /* 0x00000062ff6a723e */ /* 0x080fe200020006ff */
[----:B------:R-:W-:Y:S01]  /*66a0*/  HADD2.F32 R101, -RZ, R102.H0_H0 ;  /* 0x20000066ff657230 */ /* 0x000fe20000004100 */
[----:B------:R-:W-:Y:S01]  /*66b0*/  F2FP.F16.E4M3.UNPACK_B R108, R98.H1 ;  /* 0x00000062ff6c723e */ /* 0x000fe200030006ff */
[----:B------:R-:W-:Y:S02]  /*66c0*/  HADD2.F32 R98, -RZ, R100.H0_H0 ;  /* 0x20000064ff627230 */ /* 0x000fe40000004100 */
[C---:B------:R-:W-:Y:S01]  /*66d0*/  FFMA R19, R81.reuse, R96, R19 ;  /* 0x0000006051137223 */ /* 0x040fe20000000013 */
[C---:B------:R-:W-:Y:S01]  /*66e0*/  FFMA R0, R81.reuse, R97, R0 ;  /* 0x0000006151007223 */ /* 0x040fe20000000000 */
[----:B------:R-:W-:Y:S01]  /*66f0*/  FFMA R2, R81, R99, R2 ;  /* 0x0000006351027223 */ /* 0x000fe20000000002 */
[----:B------:R-:W-:Y:S02]  /*6700*/  HADD2.F32 R102, -RZ, R102.H1_H1 ;  /* 0x30000066ff667230 */ /* 0x000fe40000004100 */
[C---:B------:R-:W-:Y:S01]  /*6710*/  FMUL R3, R78.reuse, R22 ;  /* 0x000000164e037220 */ /* 0x040fe20000400000 */
[----:B------:R-:W-:Y:S01]  /*6720*/  HADD2.F32 R100, -RZ, R100.H1_H1 ;  /* 0x30000064ff647230 */ /* 0x000fe20000004100 */
[----:B------:R-:W-:Y:S01]  /*6730*/  F2FP.SATFINITE.E4M3.F32.PACK_AB_MERGE_C R159, R19, R18, RZ ;  /* 0x00000012139f723e */ /* 0x000fe200048070ff */
[--C-:B------:R-:W-:Y:S02]  /*6740*/  HADD2.F32 R105, -RZ, R106.reuse.H0_H0 ;  /* 0x2000006aff697230 */ /* 0x100fe40000004100 */
[----:B------:R-:W-:Y:S01]  /*6750*/  FFMA R3, R81, R98, R3 ;  /* 0x0000006251037223 */ /* 0x000fe20000000003 */
[----:B------:R-:W-:Y:S01]  /*6760*/  HADD2.F32 R106, -RZ, R106.H1_H1 ;  /* 0x3000006aff6a7230 */ /* 0x000fe20000004100 */
[----:B------:R-:W-:Y:S01]  /*6770*/  F2FP.SATFINITE.E4M3.F32.PACK_AB_MERGE_C R159, R17, R16, R159 ;  /* 0x00000010119f723e */ /* 0x000fe2000480709f */
[----:B------:R-:W-:Y:S02]  /*6780*/  HADD2.F32 R109, -RZ, R110.H0_H0 ;  /* 0x2000006eff6d7230 */ /* 0x000fe40000004100 */
[C---:B------:R-:W-:Y:S01]  /*6790*/  FMUL R23, R78.reuse, R23 ;  /* 0x000000174e177220 */ /* 0x040fe20000400000 */
[--C-:B------:R-:W-:Y:S02]  /*67a0*/  HADD2.F32 R103, -RZ, R104.reuse.H0_H0 ;  /* 0x20000068ff677230 */ /* 0x100fe40000004100 */
[C---:B------:R-:W-:Y:S01]  /*67b0*/  FMUL R22, R78.reuse, R26 ;  /* 0x0000001a4e167220 */ /* 0x040fe20000400000 */
[----:B------:R-:W-:Y:S01]  /*67c0*/  HADD2.F32 R104, -RZ, R104.H1_H1 ;  /* 0x30000068ff687230 */ /* 0x000fe20000004100 */
[----:B------:R1:W-:Y:S01]  /*67d0*/  STS.128 [R168+UR43+0x2200], R156 ;  /* 0x0022009ca8007988 */ /* 0x0003e20008000c2b */
[C---:B------:R-:W-:Y:S01]  /*67e0*/  FFMA R23, R81.reuse, R100, R23 ;  /* 0x0000006451177223 */ /* 0x040fe20000000017 */
[C---:B------:R-:W-:Y:S01]  /*67f0*/  FFMA R20, R81.reuse, R101, R20 ;  /* 0x0000006551147223 */ /* 0x040fe20000000014 */
[C---:B------:R-:W-:Y:S01]  /*6800*/  FFMA R21, R81.reuse, R102, R21 ;  /* 0x0000006651157223 */ /* 0x040fe20000000015 */
[----:B------:R-:W-:Y:S01]  /*6810*/  FFMA R22, R81, R103, R22 ;  /* 0x0000006751167223 */ /* 0x000fe20000000016 */
[----:B------:R-:W-:Y:S01]  /*6820*/  HADD2.F32 R110, -RZ, R110.H1_H1 ;  /* 0x3000006eff6e7230 */ /* 0x000fe20000004100 */
[----:B------:R-:W-:Y:S01]  /*6830*/  F2FP.SATFINITE.E4M3.F32.PACK_AB_MERGE_C R161, R23, R3, RZ ;  /* 0x0000000317a1723e */ /* 0x000fe200048070ff */
[C---:B------:R-:W-:Y:S01]  /*6840*/  FMUL R27, R78.reuse, R27 ;  /* 0x0000001b4e1b7220 */ /* 0x040fe20000400000 */
[--C-:B------:R-:W-:Y:S02]  /*6850*/  HADD2.F32 R107, -RZ, R108.reuse.H0_H0 ;  /* 0x2000006cff6b7230 */ /* 0x100fe40000004100 */
[----:B------:R-:W-:Y:S01]  /*6860*/  FMUL R26, R78, R30 ;  /* 0x0000001e4e1a7220 */ /* 0x000fe20000400000 */
[----:B------:R-:W-:Y:S01]  /*6870*/  HADD2.F32 R108, -RZ, R108.H1_H1 ;  /* 0x3000006cff6c7230 */ /* 0x000fe20000004100 */
[----:B------:R-:W-:Y:S01]  /*6880*/  F2FP.SATFINITE.E4M3.F32.PACK_AB_MERGE_C R160, R2, R0, R161 ;  /* 0x0000000002a0723e */ /* 0x000fe200048070a1 */
[C---:B------:R-:W-:Y:S01]  /*6890*/  FFMA R27, R81.reuse, R104, R27 ;  /* 0x00000068511b7223 */ /* 0x040fe2000000001b */
[C---:B------:R-:W-:Y:S01]  /*68a0*/  FFMA R24, R81.reuse, R105, R24 ;  /* 0x0000006951187223 */ /* 0x040fe20000000018 */
[C---:B------:R-:W-:Y:S01]  /*68b0*/  FFMA R25, R81.reuse, R106, R25 ;  /* 0x0000006a51197223 */ /* 0x040fe20000000019 */
[----:B------:R-:W-:Y:S01]  /*68c0*/  FFMA R26, R81, R107, R26 ;  /* 0x0000006b511a7223 */ /* 0x000fe2000000001a */
[C---:B------:R-:W-:Y:S01]  /*68d0*/  FMUL R31, R78.reuse, R31 ;  /* 0x0000001f4e1f7220 */ /* 0x040fe20000400000 */
[--C-:B------:R-:W-:Y:S01]  /*68e0*/  HADD2.F32 R111, -RZ, R112.reuse.H0_H0 ;  /* 0x20000070ff6f7230 */ /* 0x100fe20000004100 */
[----:B------:R-:W-:Y:S01]  /*68f0*/  F2FP.SATFINITE.E4M3.F32.PACK_AB_MERGE_C R162, R27, R22, RZ ;  /* 0x000000161ba2723e */ /* 0x000fe200048070ff */
[----:B------:R-:W-:Y:S02]  /*6900*/  HADD2.F32 R112, -RZ, R112.H1_H1 ;  /* 0x30000070ff707230 */ /* 0x000fe40000004100 */
[C---:B------:R-:W-:Y:S01]  /*6910*/  FFMA R31, R81.reuse, R108, R31 ;  /* 0x0000006c511f7223 */ /* 0x040fe2000000001f */
[----:B------:R-:W-:Y:S01]  /*6920*/  FFMA R28, R81, R109, R28 ;  /* 0x0000006d511c7223 */ /* 0x000fe2000000001c */
[----:B------:R-:W-:Y:S01]  /*6930*/  F2FP.SATFINITE.E4M3.F32.PACK_AB_MERGE_C R161, R21, R20, R162 ;  /* 0x0000001415a1723e */ /* 0x000fe200048070a2 */
[----:B------:R-:W-:Y:S01]  /*6940*/  FFMA R29, R81, R110, R29 ;  /* 0x0000006e511d7223 */ /* 0x000fe2000000001d */
[C---:B------:R-:W-:Y:S01]  /*6950*/  FMUL R30, R78.reuse, R34 ;  /* 0x000000224e1e7220 */ /* 0x040fe20000400000 */
[----:B------:R-:W-:Y:S01]  /*6960*/  F2FP.SATFINITE.E4M3.F32.PACK_AB_MERGE_C R163, R31, R26, RZ ;  /* 0x0000001a1fa3723e */ /* 0x000fe200048070ff */
[C---:B------:R-:W-:Y:S01]  /*6970*/  FMUL R35, R78.reuse, R35 ;  /* 0x000000234e237220 */ /* 0x040fe20000400000 */
[--C-:B------:R-:W-:Y:S02]  /*6980*/  HADD2.F32 R115, -RZ, R116.reuse.H0_H0 ;  /* 0x20000074ff737230 */ /* 0x100fe40000004100 */
[----:B------:R-:W-:Y:S01]  /*6990*/  FFMA R30, R81, R111, R30 ;  /* 0x0000006f511e7223 */ /* 0x000fe2000000001e */
[----:B------:R-:W-:Y:S01]  /*69a0*/  F2FP.SATFINITE.E4M3.F32.PACK_AB_MERGE_C R162, R25, R24, R163 ;  /* 0x0000001819a2723e */ /* 0x000fe200048070a3 */
[C---:B------:R-:W-:Y:S01]  /*69b0*/  FFMA R35, R81.reuse, R112, R35 ;  /* 0x0000007051237223 */ /* 0x040fe20000000023 */
[C---:B------:R-:W-:Y:S01]  /*69c0*/  FFMA R32, R81.reuse, R113, R32 ;  /* 0x0000007151207223 */ /* 0x040fe20000000020 */
[----:B------:R-:W-:Y:S01]  /*69d0*/  FFMA R33, R81, R114, R33 ;  /* 0x0000007251217223 */ /* 0x000fe20000000021 */
[----:B------:R-:W-:Y:S02]  /*69e0*/  HADD2.F32 R116, -RZ, R116.H1_H1 ;  /* 0x30000074ff747230 */ /* 0x000fe40000004100 */
        /* <DEDUP_REMOVED lines=9> */
[----:B------:R-:W-:Y:S01]  /*6a80*/  HADD2.F32 R120, -RZ, R120.H1_H1 ;  /* 0x30000078ff787230 */ /* 0x000fe20000004100 */
[----:B------:R1:W-:Y:S01]  /*6a90*/  STS.128 [R178+0x2010], R160 ;  /* 0x002010a0b2007388 */ /* 0x0003e20000000c00 */
[----:B------:R-:W-:Y:S01]  /*6aa0*/  F2FP.SATFINITE.E4M3.F32.PACK_AB_MERGE_C R184, R39, R34, RZ ;  /* 0x0000002227b8723e */ /* 0x000fe200048070ff */
[C---:B------:R-:W-:Y:S01]  /*6ab0*/  FMUL R38, R78.reuse, R42 ;  /* 0x0000002a4e267220 */ /* 0x040fe20000400000 */
[C---:B------:R-:W-:Y:S01]  /*6ac0*/  FMUL R43, R78.reuse, R43 ;  /* 0x0000002b4e2b7220 */ /* 0x040fe20000400000 */
[--C-:B------:R-:W-:Y:S01]  /*6ad0*/  HADD2.F32 R123, -RZ, R124.reuse.H0_H0 ;  /* 0x2000007cff7b7230 */ /* 0x100fe20000004100 */
[----:B------:R-:W-:Y:S01]  /*6ae0*/  F2FP.SATFINITE.E4M3.F32.PACK_AB_MERGE_C R184, R33, R32, R184 ;  /* 0x0000002021b8723e */ /* 0x000fe200048070b8 */
[C---:B------:R-:W-:Y:S01]  /*6af0*/  FFMA R38, R81.reuse, R119, R38 ;  /* 0x0000007751267223 */ /* 0x040fe20000000026 */
        /* <DEDUP_REMOVED lines=12> */
[C---:B------:R-:W-:Y:S01]  /*6bc0*/  FFMA R45, R81.reuse, R126, R45 ;  /* 0x0000007e512d7223 */ /* 0x040fe2000000002d */
[----:B------:R-:W-:Y:S02]  /*6bd0*/  HADD2.F32 R128, -RZ, R128.H1_H1 ;  /* 0x30000080ff807230 */ /* 0x000fe40000004100 */
[C---:B------:R-:W-:Y:S01]  /*6be0*/  FMUL R46, R78.reuse, R50 ;  /* 0x000000324e2e7220 */ /* 0x040fe20000400000 */
[C---:B------:R-:W-:Y:S01]  /*6bf0*/  FMUL R51, R78.reuse, R51 ;  /* 0x000000334e337220 */ /* 0x040fe20000400000 */
[--C-:B------:R-:W-:Y:S02]  /*6c00*/  HADD2.F32 R131, -RZ, R132.reuse.H0_H0 ;  /* 0x20000084ff837230 */ /* 0x100fe40000004100 */
[C---:B------:R-:W-:Y:S01]  /*6c10*/  FMUL R50, R78.reuse, R54 ;  /* 0x000000364e327220 */ /* 0x040fe20000400000 */
[C---:B------:R-:W-:Y:S01]  /*6c20*/  FFMA R46, R81.reuse, R127, R46 ;  /* 0x0000007f512e7223 */ /* 0x040fe2000000002e */
[----:B------:R-:W-:Y:S02]  /*6c30*/  HADD2.F32 R132, -RZ, R132.H1_H1 ;  /* 0x30000084ff847230 */ /* 0x000fe40000004100 */
[C---:B------:R-:W-:Y:S01]  /*6c40*/  FFMA R51, R81.reuse, R128, R51 ;  /* 0x0000008051337223 */ /* 0x040fe20000000033 */
[C---:B------:R-:W-:Y:S01]  /*6c50*/  FMUL R55, R78.reuse, R55 ;  /* 0x000000374e377220 */ /* 0x040fe20000400000 */
[C---:B------:R-:W-:Y:S01]  /*6c60*/  FFMA R48, R81.reuse, R129, R48 ;  /* 0x0000008151307223 */ /* 0x040fe20000000030 */
[C---:B------:R-:W-:Y:S01]  /*6c70*/  FFMA R49, R81.reuse, R130, R49 ;  /* 0x0000008251317223 */ /* 0x040fe20000000031 */
[--C-:B------:R-:W-:Y:S02]  /*6c80*/  HADD2.F32 R135, -RZ, R136.reuse.H0_H0 ;  /* 0x20000088ff877230 */ /* 0x100fe40000004100 */
[C---:B------:R-:W-:Y:S01]  /*6c90*/  FFMA R50, R81.reuse, R131, R50 ;  /* 0x0000008351327223 */ /* 0x040fe20000000032 */
[----:B------:R-:W-:Y:S02]  /*6ca0*/  HADD2.F32 R136, -RZ, R136.H1_H1 ;  /* 0x30000088ff887230 */ /* 0x000fe40000004100 */
[C---:B------:R-:W-:Y:S01]  /*6cb0*/  FMUL R54, R78.reuse, R58 ;  /* 0x0000003a4e367220 */ /* 0x040fe20000400000 */
        /* <DEDUP_REMOVED lines=16> */
[----:B------:R-:W-:Y:S01]  /*6dc0*/  FFMA R63, R81, R140, R63 ;  /* 0x0000008c513f7223 */ /* 0x000fe2000000003f */
[----:B------:R-:W-:Y:S01]  /*6dd0*/  FMUL R67, R78, R67 ;  /* 0x000000434e437220 */ /* 0x000fe20000400000 */
[----:B------:R-:W-:Y:S01]  /*6de0*/  F2FP.SATFINITE.E4M3.F32.PACK_AB_MERGE_C R186, R47, R42, RZ ;  /* 0x0000002a2fba723e */ /* 0x000fe200048070ff */
[----:B------:R-:W-:Y:S01]  /*6df0*/  FFMA R60, R81, R83, R60 ;  /* 0x00000053513c7223 */ /* 0x000fe2000000003c */
[----:B------:R-:W-:Y:S01]  /*6e00*/  F2FP.SATFINITE.E4M3.F32.PACK_AB_MERGE_C R187, R51, R46, RZ ;  /* 0x0000002e33bb723e */ /* 0x000fe200048070ff */
[C---:B------:R-:W-:Y:S01]  /*6e10*/  FFMA R61, R81.reuse, R80, R61 ;  /* 0x00000050513d7223 */ /* 0x040fe2000000003d */
[C---:B------:R-:W-:Y:S01]  /*6e20*/  FFMA R62, R81.reuse, R85, R62 ;  /* 0x00000055513e7223 */ /* 0x040fe2000000003e */
[----:B------:R-:W-:Y:S01]  /*6e30*/  FFMA R67, R81, R82, R67 ;  /* 0x0000005251437223 */ /* 0x000fe20000000043 */
[----:B------:R-:W-:Y:S02]  /*6e40*/  F2FP.SATFINITE.E4M3.F32.PACK_AB_MERGE_C R186, R41, R40, R186 ;  /* 0x0000002829ba723e */ /* 0x000fe400048070ba */
[----:B------:R-:W-:Y:S02]  /*6e50*/  F2FP.SATFINITE.E4M3.F32.PACK_AB_MERGE_C R187, R45, R44, R187 ;  /* 0x0000002c2dbb723e */ /* 0x000fe400048070bb */
[----:B------:R-:W-:Y:S02]  /*6e60*/  F2FP.SATFINITE.E4M3.F32.PACK_AB_MERGE_C R188, R55, R50, RZ ;  /* 0x0000003237bc723e */ /* 0x000fe400048070ff */
[----:B------:R-:W-:Y:S01]  /*6e70*/  F2FP.SATFINITE.E4M3.F32.PACK_AB_MERGE_C R189, R59, R54, RZ ;  /* 0x000000363bbd723e */ /* 0x000fe200048070ff */
[----:B------:R1:W-:Y:S01]  /*6e80*/  STS.128 [R177+0x2020], R184 ;  /* 0x002020b8b1007388 */ /* 0x0003e20000000c00 */
[----:B------:R-:W-:Y:S02]  /*6e90*/  F2FP.SATFINITE.E4M3.F32.PACK_AB_MERGE_C R190, R63, R58, RZ ;  /* 0x0000003a3fbe723e */ /* 0x000fe400048070ff */
[----:B------:R-:W-:Y:S02]  /*6ea0*/  F2FP.SATFINITE.E4M3.F32.PACK_AB_MERGE_C R182, R67, R62, RZ ;  /* 0x0000003e43b6723e */ /* 0x000fe400048070ff */
[----:B------:R-:W-:Y:S02]  /*6eb0*/  F2FP.SATFINITE.E4M3.F32.PACK_AB_MERGE_C R188, R49, R48, R188 ;  /* 0x0000003031bc723e */ /* 0x000fe400048070bc */
[----:B------:R-:W-:Y:S02]  /*6ec0*/  F2FP.SATFINITE.E4M3.F32.PACK_AB_MERGE_C R189, R53, R52, R189 ;  /* 0x0000003435bd723e */ /* 0x000fe400048070bd */
[----:B------:R-:W-:Y:S02]  /*6ed0*/  F2FP.SATFINITE.E4M3.F32.PACK_AB_MERGE_C R190, R57, R56, R190 ;  /* 0x0000003839be723e */ /* 0x000fe400048070be */
[----:B------:R-:W-:Y:S02]  /*6ee0*/  F2FP.SATFINITE.E4M3.F32.PACK_AB_MERGE_C R191, R61, R60, R182 ;  /* 0x0000003c3dbf723e */ /* 0x000fe400048070b6 */
[----:B------:R-:W-:Y:S03]  /*6ef0*/  IADD3 R76, PT, PT, R76, 0x1, RZ ;  /* 0x000000014c4c7810 */ /* 0x000fe60007ffe0ff */
[----:B------:R1:W-:Y:S01]  /*6f00*/  STS.128 [R176+0x2030], R188 ;  /* 0x002030bcb0007388 */ /* 0x0003e20000000c00 */
[----:B------:R-:W-:Y:S01]  /*6f10*/  @!PT LDS RZ, [RZ] ;  /* 0x00000000fffff984 */ /* 0x000fe20000000800 */
[----:B------:R-:W-:Y:S01]  /*6f20*/  @!PT LDS RZ, [RZ] ;  /* 0x00000000fffff984 */ /* 0x000fe20000000800 */
[----:B------:R-:W-:Y:S01]  /*6f30*/  @!PT LDS RZ, [RZ] ;  /* 0x00000000fffff984 */ /* 0x000fe20000000800 */
[----:B------:R-:W-:Y:S01]  /*6f40*/  @!PT LDS RZ, [RZ] ;  /* 0x00000000fffff984 */ /* 0x000fe20000000800 */
[----:B------:R3:W-:Y:S07]  /*6f50*/  MEMBAR.ALL.CTA ;  /* 0x0000000000007992 */ /* 0x0007ee0000008000 */
[----:B---3--:R-:W3:Y:S02]  /*6f60*/  FENCE.VIEW.ASYNC.S ;  /* 0x00000000000073c6 */ /* 0x008ee40000000000 */
[----:B---3--:R-:W-:Y:S06]  /*6f70*/  BAR.SYNC.DEFER_BLOCKING 0x1, 0x80 ;  /* 0x0042000000007b1d */ /* 0x008fec0000010000 */
[----:B------:R-:W-:Y:S05]  /*6f80*/  @P0 BRA `(.L_x_107) ;  /* 0x0000000000340947 */ /* 0x000fea0003800000 */
[----:B------:R-:W-:Y:S01]  /*6f90*/  UIADD3 UR12, UPT, UPT, UR43, 0x2200, URZ ;  /* 0x000022002b0c7890 */ /* 0x000fe2000fffe0ff */
[----:B------:R-:W-:Y:S01]  /*6fa0*/  R2UR UR9, R155 ;  /* 0x000000009b0972ca */ /* 0x000fe200000e0000 */
[----:B------:R-:W-:Y:S01]  /*6fb0*/  UIADD3 UR10, UP0, UPT, UR46, 0x680, URZ ;  /* 0x000006802e0a7890 */ /* 0x000fe2000ff1e0ff */
[----:B------:R-:W-:Y:S01]  /*6fc0*/  R2UR UR8, R165 ;  /* 0x00000000a50872ca */ /* 0x000fe200000e0000 */
[----:B------:R-:W-:Y:S02]  /*6fd0*/  UMOV UR7, UR36 ;  /* 0x0000002400077c82 */ /* 0x000fe40008000000 */
[----:B------:R-:W-:Y:S01]  /*6fe0*/  IMAD.U32 R179, RZ, RZ, UR12 ;  /* 0x0000000cffb37e24 */ /* 0x000fe2000f8e00ff */
[----:B------:R-:W-:Y:S04]  /*6ff0*/  UIADD3.X UR11, UPT, UPT, URZ, UR47, URZ, UP0, !UPT ;  /* 0x0000002fff0b7290 */ /* 0x000fe800087fe4ff */
[----:B------:R-:W-:Y:S03]  /*7000*/  R2UR UR4, R179 ;  /* 0x00000000b30472ca */ /* 0x000fe600000e0000 */
[----:B------:R-:W-:Y:S02]  /*7010*/  USHF.L.U32 UR5, UR9, 0x6, URZ ;  /* 0x0000000609057899 */ /* 0x000fe400080006ff */
[----:B------:R-:W-:Y:S09]  /*7020*/  USHF.L.U32 UR6, UR8, 0x7, URZ ;  /* 0x0000000708067899 */ /* 0x000ff200080006ff */
[----:B------:R3:W-:Y:S01]  /*7030*/  UTMASTG.3D [UR4], [UR10] ;  /* 0x000000040a0073b5 */ /* 0x0007e20008010000 */
[----:B------:R0:W-:Y:S01]  /*7040*/  UTMACMDFLUSH ;  /* 0x00000000000079b7 */ /* 0x0001e20000000000 */
[----:B---3--:R-:W-:Y:S04]  /*7050*/  DEPBAR.LE SB0, 0x0 ;  /* 0x000080000000791a */ /* 0x008fe80000000000 */
.L_x_107:
[----:B------:R-:W-:Y:S05]  /*7060*/  BSYNC.RECONVERGENT B0 ;  /* 0x0000000000007941 */ /* 0x000fea0003800200 */
.L_x_106:
[----:B------:R-:W-:Y:S01]  /*7070*/  BAR.SYNC.DEFER_BLOCKING 0x1, 0x80 ;  /* 0x0042000000007b1d */ /* 0x000fe20000010000 */
[----:B------:R-:W-:Y:S01]  /*7080*/  ISETP.NE.AND P2, PT, R180, RZ, PT ;  /* 0x000000ffb400720c */ /* 0x000fe20003f45270 */
[----:B------:R-:W-:Y:S01]  /*7090*/  IMAD.IADD R155, R75, 0x1, R143 ;  /* 0x000000014b9b7824 */ /* 0x000fe200078e028f */
[----:B------:R-:W-:Y:S01]  /*70a0*/  ISETP.NE.AND P0, PT, R181, 0x2, PT ;  /* 0x00000002b500780c */ /* 0x000fe20003f05270 */
[----:B------:R-:W-:Y:S01]  /*70b0*/  IMAD.IADD R165, R77, 0x1, R154 ;  /* 0x000000014da57824 */ /* 0x000fe200078e029a */
[----:B------:R-:W-:Y:S02]  /*70c0*/  ISETP.NE.AND P1, PT, R76, 0x4, PT ;  /* 0x000000044c00780c */ /* 0x000fe40003f25270 */
[----:B------:R-:W-:Y:S02]  /*70d0*/  SEL R3, RZ, 0x1, P0 ;  /* 0x00000001ff037807 */ /* 0x000fe40000000000 */
[----:B------:R-:W-:Y:S02]  /*70e0*/  SEL R0, RZ, 0x1, P1 ;  /* 0x00000001ff007807 */ /* 0x000fe40000800000 */
[----:B------:R-:W-:Y:S02]  /*70f0*/  LOP3.LUT R174, R174, R3, RZ, 0x3c, !PT ;  /* 0x00000003aeae7212 */ /* 0x000fe400078e3cff */
[----:B------:R-:W-:Y:S02]  /*7100*/  LOP3.LUT R175, R175, R0, RZ, 0x3c, !PT ;  /* 0x00000000afaf7212 */ /* 0x000fe400078e3cff */
[----:B------:R-:W-:Y:S02]  /*7110*/  @P2 R2UR UR36, R171 ;  /* 0x00000000ab2422ca */ /* 0x000fe400000e0000 */
[----:B------:R-:W-:Y:S02]  /*7120*/  SEL R181, R181, RZ, P0 ;  /* 0x000000ffb5b57207 */ /* 0x000fe40000000000 */
[----:B------:R-:W-:Y:S01]  /*7130*/  SEL R76, R76, RZ, P1 ;  /* 0x000000ff4c4c7207 */ /* 0x000fe20000800000 */
[----:B------:R-:W-:Y:S10]  /*7140*/  @P2 BRA `(.L_x_108) ;  /* 0xffffffdc00702947 */ /* 0x000ff4000383ffff */
[----:B------:R-:W-:Y:S05]  /*7150*/  EXIT ;  /* 0x000000000000794d */ /* 0x000fea0003800000 */
.L_x_20:
[----:B--2---:R2:W1:Y:S02]  /*7160*/  SYNCS.PHASECHK.TRANS64.TRYWAIT P0, [R3+URZ+0x1a0], R2 ;  /* 0x0001a002030075a7 */ /* 0x00446400080011ff */
[----:B-1----:R-:W-:Y:S05]  /*7170*/  @!P0 NANOSLEEP.SYNCS 0x989680 ;  /* 0x009896800000895d */ /* 0x002fea0003900000 */
[----:B------:R-:W1:Y:S02]  /*7180*/  @!P0 SYNCS.PHASECHK.TRANS64 P0, [R3+URZ+0x1a0], R2 ;  /* 0x0001a002030085a7 */ /* 0x000e6400080010ff */
[----:B-1----:R-:W-:Y:S05]  /*7190*/  @!P0 BRA `(.L_x_20) ;  /* 0xfffffffc00f08947 */ /* 0x002fea000383ffff */
[----:B------:R-:W-:Y:S05]  /*71a0*/  BRA `(.L_x_109) ;  /* 0xffffffa400687947 */ /* 0x000fea000383ffff */
.L_x_23:
[----:B-1----:R-:W-:-:S07]  /*71b0*/  MOV R2, UR33 ;  /* 0x0000002100027c02 */ /* 0x002fce0008000f00 */
.L_x_110:
[----:B-1----:R1:W2:Y:S02]  /*71c0*/  SYNCS.PHASECHK.TRANS64.TRYWAIT P0, [R2+URZ+0x88], R5 ;  /* 0x00008805020075a7 */ /* 0x0022a400080011ff */
[----:B--2---:R-:W-:Y:S05]  /*71d0*/  @!P0 NANOSLEEP.SYNCS 0x989680 ;  /* 0x009896800000895d */ /* 0x004fea0003900000 */
[----:B------:R-:W2:Y:S02]  /*71e0*/  @!P0 SYNCS.PHASECHK.TRANS64 P0, [R2+URZ+0x88], R5 ;  /* 0x00008805020085a7 */ /* 0x000ea400080010ff */
[----:B--2---:R-:W-:Y:S05]  /*71f0*/  @!P0 BRA `(.L_x_110) ;  /* 0xfffffffc00f08947 */ /* 0x004fea000383ffff */
[----:B------:R-:W-:Y:S05]  /*7200*/  BRA `(.L_x_22) ;  /* 0xffffffa400b87947 */ /* 0x000fea000383ffff */
.L_x_29:
[----:B-1----:R-:W-:-:S07]  /*7210*/  MOV R2, UR17 ;  /* 0x0000001100027c02 */ /* 0x002fce0008000f00 */
.L_x_111:
[----:B-1----:R1:W2:Y:S02]  /*7220*/  SYNCS.PHASECHK.TRANS64.TRYWAIT P0, [R2+URZ+0x88], R5 ;  /* 0x00008805020075a7 */ /* 0x0022a400080011ff */
[----:B--2---:R-:W-:Y:S05]  /*7230*/  @!P0 NANOSLEEP.SYNCS 0x989680 ;  /* 0x009896800000895d */ /* 0x004fea0003900000 */
[----:B------:R-:W2:Y:S02]  /*7240*/  @!P0 SYNCS.PHASECHK.TRANS64 P0, [R2+URZ+0x88], R5 ;  /* 0x00008805020085a7 */ /* 0x000ea400080010ff */
[----:B--2---:R-:W-:Y:S05]  /*7250*/  @!P0 BRA `(.L_x_111) ;  /* 0xfffffffc00f08947 */ /* 0x004fea000383ffff */
[----:B------:R-:W-:Y:S05]  /*7260*/  BRA `(.L_x_28) ;  /* 0xffffffa800607947 */ /* 0x000fea000383ffff */
.L_x_33:
[----:B-1----:R1:W2:Y:S02]  /*7270*/  SYNCS.PHASECHK.TRANS64.TRYWAIT P0, [R2+URZ+0x130], R3 ;  /* 0x00013003020075a7 */ /* 0x0022a400080011ff */
[----:B--2---:R-:W-:Y:S05]  /*7280*/  @!P0 NANOSLEEP.SYNCS 0x989680 ;  /* 0x009896800000895d */ /* 0x004fea0003900000 */
[----:B------:R-:W2:Y:S02]  /*7290*/  @!P0 SYNCS.PHASECHK.TRANS64 P0, [R2+URZ+0x130], R3 ;  /* 0x00013003020085a7 */ /* 0x000ea400080010ff */
[----:B--2---:R-:W-:Y:S05]  /*72a0*/  @!P0 BRA `(.L_x_33) ;  /* 0xfffffffc00f08947 */ /* 0x004fea000383ffff */
[----:B------:R-:W-:Y:S05]  /*72b0*/  BRA `(.L_x_112) ;  /* 0xffffffa800f07947 */ /* 0x000fea000383ffff */
.L_x_37:
[----:B----4-:R-:W-:-:S07]  /*72c0*/  MOV R0, UR5 ;  /* 0x0000000500007c02 */ /* 0x010fce0008000f00 */
.L_x_113:
[----:B-1----:R1:W2:Y:S02]  /*72d0*/  SYNCS.PHASECHK.TRANS64.TRYWAIT P0, [R0+URZ], R3 ;  /* 0x00000003000075a7 */ /* 0x0022a400080011ff */
[----:B--2---:R-:W-:Y:S05]  /*72e0*/  @!P0 NANOSLEEP.SYNCS 0x989680 ;  /* 0x009896800000895d */ /* 0x004fea0003900000 */
[----:B------:R-:W2:Y:S02]  /*72f0*/  @!P0 SYNCS.PHASECHK.TRANS64 P0, [R0+URZ], R3 ;  /* 0x00000003000085a7 */ /* 0x000ea400080010ff */
[----:B--2---:R-:W-:Y:S05]  /*7300*/  @!P0 BRA `(.L_x_113) ;  /* 0xfffffffc00f08947 */ /* 0x004fea000383ffff */
[----:B------:R-:W-:Y:S05]  /*7310*/  BRA `(.L_x_114) ;  /* 0xffffffb000607947 */ /* 0x000fea000383ffff */
.L_x_38:
[----:B----4-:R-:W-:-:S07]  /*7320*/  MOV R0, UR5 ;  /* 0x0000000500007c02 */ /* 0x010fce0008000f00 */
.L_x_115:
[----:B-1----:R1:W2:Y:S02]  /*7330*/  SYNCS.PHASECHK.TRANS64.TRYWAIT P0, [R0+URZ], R3 ;  /* 0x00000003000075a7 */ /* 0x0022a400080011ff */
[----:B--2---:R-:W-:Y:S05]  /*7340*/  @!P0 NANOSLEEP.SYNCS 0x989680 ;  /* 0x009896800000895d */ /* 0x004fea0003900000 */
[----:B------:R-:W2:Y:S02]  /*7350*/  @!P0 SYNCS.PHASECHK.TRANS64 P0, [R0+URZ], R3 ;  /* 0x00000003000085a7 */ /* 0x000ea400080010ff */
[----:B--2---:R-:W-:Y:S05]  /*7360*/  @!P0 BRA `(.L_x_115) ;  /* 0xfffffffc00f08947 */ /* 0x004fea000383ffff */
[----:B------:R-:W-:Y:S05]  /*7370*/  BRA `(.L_x_116) ;  /* 0xffffffb0006c7947 */ /* 0x000fea000383ffff */
.L_x_39:
[----:B----4-:R-:W-:-:S07]  /*7380*/  MOV R0, UR5 ;  /* 0x0000000500007c02 */ /* 0x010fce0008000f00 */
.L_x_117:
[----:B-1----:R1:W2:Y:S02]  /*7390*/  SYNCS.PHASECHK.TRANS64.TRYWAIT P0, [R0+URZ], R3 ;  /* 0x00000003000075a7 */ /* 0x0022a400080011ff */
[----:B--2---:R-:W-:Y:S05]  /*73a0*/  @!P0 NANOSLEEP.SYNCS 0x989680 ;  /* 0x009896800000895d */ /* 0x004fea0003900000 */
[----:B------:R-:W2:Y:S02]  /*73b0*/  @!P0 SYNCS.PHASECHK.TRANS64 P0, [R0+URZ], R3 ;  /* 0x00000003000085a7 */ /* 0x000ea400080010ff */
[----:B--2---:R-:W-:Y:S05]  /*73c0*/  @!P0 BRA `(.L_x_117) ;  /* 0xfffffffc00f08947 */ /* 0x004fea000383ffff */
[----:B------:R-:W-:Y:S05]  /*73d0*/  BRA `(.L_x_118) ;  /* 0xffffffb000787947 */ /* 0x000fea000383ffff */
.L_x_40:
[----:B----4-:R-:W-:-:S07]  /*73e0*/  MOV R0, UR5 ;  /* 0x0000000500007c02 */ /* 0x010fce0008000f00 */
.L_x_119:
[----:B-1----:R1:W2:Y:S02]  /*73f0*/  SYNCS.PHASECHK.TRANS64.TRYWAIT P0, [R0+URZ], R3 ;  /* 0x00000003000075a7 */ /* 0x0022a400080011ff */
[----:B--2---:R-:W-:Y:S05]  /*7400*/  @!P0 NANOSLEEP.SYNCS 0x989680 ;  /* 0x009896800000895d */ /* 0x004fea0003900000 */
[----:B------:R-:W2:Y:S02]  /*7410*/  @!P0 SYNCS.PHASECHK.TRANS64 P0, [R0+URZ], R3 ;  /* 0x00000003000085a7 */ /* 0x000ea400080010ff */
[----:B--2---:R-:W-:Y:S05]  /*7420*/  @!P0 BRA `(.L_x_119) ;  /* 0xfffffffc00f08947 */ /* 0x004fea000383ffff */
[----:B------:R-:W-:Y:S05]  /*7430*/  BRA `(.L_x_120) ;  /* 0xffffffb000847947 */ /* 0x000fea000383ffff */
.L_x_41:
[----:B----4-:R-:W-:-:S07]  /*7440*/  MOV R0, UR5 ;  /* 0x0000000500007c02 */ /* 0x010fce0008000f00 */
.L_x_121:
[----:B-1----:R1:W2:Y:S02]  /*7450*/  SYNCS.PHASECHK.TRANS64.TRYWAIT P0, [R0+URZ], R3 ;  /* 0x00000003000075a7 */ /* 0x0022a400080011ff */
[----:B--2---:R-:W-:Y:S05]  /*7460*/  @!P0 NANOSLEEP.SYNCS 0x989680 ;  /* 0x009896800000895d */ /* 0x004fea0003900000 */
[----:B------:R-:W2:Y:S02]  /*7470*/  @!P0 SYNCS.PHASECHK.TRANS64 P0, [R0+URZ], R3 ;  /* 0x00000003000085a7 */ /* 0x000ea400080010ff */
[----:B--2---:R-:W-:Y:S05]  /*7480*/  @!P0 BRA `(.L_x_121) ;  /* 0xfffffffc00f08947 */ /* 0x004fea000383ffff */
[----:B------:R-:W-:Y:S05]  /*7490*/  BRA `(.L_x_122) ;  /* 0xffffffb000907947 */ /* 0x000fea000383ffff */
.L_x_42:
[----:B----4-:R-:W-:-:S07]  /*74a0*/  MOV R0, UR5 ;  /* 0x0000000500007c02 */ /* 0x010fce0008000f00 */
.L_x_123:
[----:B-1----:R1:W2:Y:S02]  /*74b0*/  SYNCS.PHASECHK.TRANS64.TRYWAIT P0, [R0+URZ], R3 ;  /* 0x00000003000075a7 */ /* 0x0022a400080011ff */
[----:B--2---:R-:W-:Y:S05]  /*74c0*/  @!P0 NANOSLEEP.SYNCS 0x989680 ;  /* 0x009896800000895d */ /* 0x004fea0003900000 */
[----:B------:R-:W2:Y:S02]  /*74d0*/  @!P0 SYNCS.PHASECHK.TRANS64 P0, [R0+URZ], R3 ;  /* 0x00000003000085a7 */ /* 0x000ea400080010ff */
[----:B--2---:R-:W-:Y:S05]  /*74e0*/  @!P0 BRA `(.L_x_123) ;  /* 0xfffffffc00f08947 */ /* 0x004fea000383ffff */
[----:B------:R-:W-:Y:S05]  /*74f0*/  BRA `(.L_x_124) ;  /* 0xffffffb0009c7947 */ /* 0x000fea000383ffff */
.L_x_43:
[----:B----4-:R-:W-:-:S07]  /*7500*/  MOV R0, UR5 ;  /* 0x0000000500007c02 */ /* 0x010fce0008000f00 */
.L_x_125:
[----:B-1----:R1:W2:Y:S02]  /*7510*/  SYNCS.PHASECHK.TRANS64.TRYWAIT P0, [R0+URZ], R3 ;  /* 0x00000003000075a7 */ /* 0x0022a400080011ff */
[----:B--2---:R-:W-:Y:S05]  /*7520*/  @!P0 NANOSLEEP.SYNCS 0x989680 ;  /* 0x009896800000895d */ /* 0x004fea0003900000 */
[----:B------:R-:W2:Y:S02]  /*7530*/  @!P0 SYNCS.PHASECHK.TRANS64 P0, [R0+URZ], R3 ;  /* 0x00000003000085a7 */ /* 0x000ea400080010ff */
[----:B--2---:R-:W-:Y:S05]  /*7540*/  @!P0 BRA `(.L_x_125) ;  /* 0xfffffffc00f08947 */ /* 0x004fea000383ffff */
[----:B------:R-:W-:Y:S05]  /*7550*/  BRA `(.L_x_126) ;  /* 0xffffffb000a87947 */ /* 0x000fea000383ffff */
.L_x_44:
[----:B----4-:R-:W-:-:S07]  /*7560*/  MOV R0, UR5 ;  /* 0x0000000500007c02 */ /* 0x010fce0008000f00 */
.L_x_127:
[----:B-1----:R1:W2:Y:S02]  /*7570*/  SYNCS.PHASECHK.TRANS64.TRYWAIT P0, [R0+URZ], R3 ;  /* 0x00000003000075a7 */ /* 0x0022a400080011ff */
[----:B--2---:R-:W-:Y:S05]  /*7580*/  @!P0 NANOSLEEP.SYNCS 0x989680 ;  /* 0x009896800000895d */ /* 0x004fea0003900000 */
[----:B------:R-:W2:Y:S02]  /*7590*/  @!P0 SYNCS.PHASECHK.TRANS64 P0, [R0+URZ], R3 ;  /* 0x00000003000085a7 */ /* 0x000ea400080010ff */
[----:B--2---:R-:W-:Y:S05]  /*75a0*/  @!P0 BRA `(.L_x_127) ;  /* 0xfffffffc00f08947 */ /* 0x004fea000383ffff */
[----:B------:R-:W-:Y:S05]  /*75b0*/  BRA `(.L_x_128) ;  /* 0xffffffb000b47947 */ /* 0x000fea000383ffff */
.L_x_45:
[----:B----4-:R-:W-:-:S07]  /*75c0*/  MOV R0, UR5 ;  /* 0x0000000500007c02 */ /* 0x010fce0008000f00 */
.L_x_129:
[----:B-1----:R1:W2:Y:S02]  /*75d0*/  SYNCS.PHASECHK.TRANS64.TRYWAIT P0, [R0+URZ], R3 ;  /* 0x00000003000075a7 */ /* 0x0022a400080011ff */
[----:B--2---:R-:W-:Y:S05]  /*75e0*/  @!P0 NANOSLEEP.SYNCS 0x989680 ;  /* 0x009896800000895d */ /* 0x004fea0003900000 */
[----:B------:R-:W2:Y:S02]  /*75f0*/  @!P0 SYNCS.PHASECHK.TRANS64 P0, [R0+URZ], R3 ;  /* 0x00000003000085a7 */ /* 0x000ea400080010ff */
[----:B--2---:R-:W-:Y:S05]  /*7600*/  @!P0 BRA `(.L_x_129) ;  /* 0xfffffffc00f08947 */ /* 0x004fea000383ffff */
[----:B------:R-:W-:Y:S05]  /*7610*/  BRA `(.L_x_130) ;  /* 0xffffffb000c07947 */ /* 0x000fea000383ffff */
.L_x_46:
[----:B----4-:R-:W-:-:S07]  /*7620*/  MOV R0, UR5 ;  /* 0x0000000500007c02 */ /* 0x010fce0008000f00 */
.L_x_131:
[----:B-1----:R1:W2:Y:S02]  /*7630*/  SYNCS.PHASECHK.TRANS64.TRYWAIT P0, [R0+URZ], R3 ;  /* 0x00000003000075a7 */ /* 0x0022a400080011ff */
[----:B--2---:R-:W-:Y:S05]  /*7640*/  @!P0 NANOSLEEP.SYNCS 0x989680 ;  /* 0x009896800000895d */ /* 0x004fea0003900000 */
[----:B------:R-:W2:Y:S02]  /*7650*/  @!P0 SYNCS.PHASECHK.TRANS64 P0, [R0+URZ], R3 ;  /* 0x00000003000085a7 */ /* 0x000ea400080010ff */
[----:B--2---:R-:W-:Y:S05]  /*7660*/  @!P0 BRA `(.L_x_131) ;  /* 0xfffffffc00f08947 */ /* 0x004fea000383ffff */
[----:B------:R-:W-:Y:S05]  /*7670*/  BRA `(.L_x_132) ;  /* 0xffffffb000cc7947 */ /* 0x000fea000383ffff */
.L_x_47:
[----:B----4-:R-:W-:-:S07]  /*7680*/  MOV R0, UR5 ;  /* 0x0000000500007c02 */ /* 0x010fce0008000f00 */
.L_x_133:
[----:B-1----:R1:W2:Y:S02]  /*7690*/  SYNCS.PHASECHK.TRANS64.TRYWAIT P0, [R0+URZ], R3 ;  /* 0x00000003000075a7 */ /* 0x0022a400080011ff */
[----:B--2---:R-:W-:Y:S05]  /*76a0*/  @!P0 NANOSLEEP.SYNCS 0x989680 ;  /* 0x009896800000895d */ /* 0x004fea0003900000 */
[----:B------:R-:W2:Y:S02]  /*76b0*/  @!P0 SYNCS.PHASECHK.TRANS64 P0, [R0+URZ], R3 ;  /* 0x00000003000085a7 */ /* 0x000ea400080010ff */
[----:B--2---:R-:W-:Y:S05]  /*76c0*/  @!P0 BRA `(.L_x_133) ;  /* 0xfffffffc00f08947 */ /* 0x004fea000383ffff */
[----:B------:R-:W-:Y:S05]  /*76d0*/  BRA `(.L_x_134) ;  /* 0xffffffb000d87947 */ /* 0x000fea000383ffff */
.L_x_48:
[----:B----4-:R-:W-:-:S07]  /*76e0*/  MOV R0, UR5 ;  /* 0x0000000500007c02 */ /* 0x010fce0008000f00 */
.L_x_135:
[----:B-1----:R1:W2:Y:S02]  /*76f0*/  SYNCS.PHASECHK.TRANS64.TRYWAIT P0, [R0+URZ], R3 ;  /* 0x00000003000075a7 */ /* 0x0022a400080011ff */
[----:B--2---:R-:W-:Y:S05]  /*7700*/  @!P0 NANOSLEEP.SYNCS 0x989680 ;  /* 0x009896800000895d */ /* 0x004fea0003900000 */
[----:B------:R-:W2:Y:S02]  /*7710*/  @!P0 SYNCS.PHASECHK.TRANS64 P0, [R0+URZ], R3 ;  /* 0x00000003000085a7 */ /* 0x000ea400080010ff */
[----:B--2---:R-:W-:Y:S05]  /*7720*/  @!P0 BRA `(.L_x_135) ;  /* 0xfffffffc00f08947 */ /* 0x004fea000383ffff */
[----:B------:R-:W-:Y:S05]  /*7730*/  BRA `(.L_x_136) ;  /* 0xffffffb000e47947 */ /* 0x000fea000383ffff */
.L_x_49:
[----:B----4-:R-:W-:-:S07]  /*7740*/  MOV R0, UR5 ;  /* 0x0000000500007c02 */ /* 0x010fce0008000f00 */
.L_x_137:
[----:B-1----:R1:W2:Y:S02]  /*7750*/  SYNCS.PHASECHK.TRANS64.TRYWAIT P0, [R0+URZ], R3 ;  /* 0x00000003000075a7 */ /* 0x0022a400080011ff */
[----:B--2---:R-:W-:Y:S05]  /*7760*/  @!P0 NANOSLEEP.SYNCS 0x989680 ;  /* 0x009896800000895d */ /* 0x004fea0003900000 */
[----:B------:R-:W2:Y:S02]  /*7770*/  @!P0 SYNCS.PHASECHK.TRANS64 P0, [R0+URZ], R3 ;  /* 0x00000003000085a7 */ /* 0x000ea400080010ff */
[----:B--2---:R-:W-:Y:S05]  /*7780*/  @!P0 BRA `(.L_x_137) ;  /* 0xfffffffc00f08947 */ /* 0x004fea000383ffff */
[----:B------:R-:W-:Y:S05]  /*7790*/  BRA `(.L_x_138) ;  /* 0xffffffb000f07947 */ /* 0x000fea000383ffff */
.L_x_50:
[----:B----4-:R-:W-:-:S07]  /*77a0*/  MOV R0, UR5 ;  /* 0x0000000500007c02 */ /* 0x010fce0008000f00 */
.L_x_139:
[----:B-1----:R1:W2:Y:S02]  /*77b0*/  SYNCS.PHASECHK.TRANS64.TRYWAIT P0, [R0+URZ], R3 ;  /* 0x00000003000075a7 */ /* 0x0022a400080011ff */
[----:B--2---:R-:W-:Y:S05]  /*77c0*/  @!P0 NANOSLEEP.SYNCS 0x989680 ;  /* 0x009896800000895d */ /* 0x004fea0003900000 */
[----:B------:R-:W2:Y:S02]  /*77d0*/  @!P0 SYNCS.PHASECHK.TRANS64 P0, [R0+URZ], R3 ;  /* 0x00000003000085a7 */ /* 0x000ea400080010ff */
[----:B--2---:R-:W-:Y:S05]  /*77e0*/  @!P0 BRA `(.L_x_139) ;  /* 0xfffffffc00f08947 */ /* 0x004fea000383ffff */
[----:B------:R-:W-:Y:S05]  /*77f0*/  BRA `(.L_x_140) ;  /* 0xffffffb000fc7947 */ /* 0x000fea000383ffff */
.L_x_51:
[----:B----4-:R-:W-:-:S07]  /*7800*/  MOV R0, UR5 ;  /* 0x0000000500007c02 */ /* 0x010fce0008000f00 */
.L_x_141:
[----:B-1----:R1:W2:Y:S02]  /*7810*/  SYNCS.PHASECHK.TRANS64.TRYWAIT P0, [R0+URZ], R3 ;  /* 0x00000003000075a7 */ /* 0x0022a400080011ff */
[----:B--2---:R-:W-:Y:S05]  /*7820*/  @!P0 NANOSLEEP.SYNCS 0x989680 ;  /* 0x009896800000895d */ /* 0x004fea0003900000 */
[----:B------:R-:W2:Y:S02]  /*7830*/  @!P0 SYNCS.PHASECHK.TRANS64 P0, [R0+URZ], R3 ;  /* 0x00000003000085a7 */ /* 0x000ea400080010ff */
[----:B--2---:R-:W-:Y:S05]  /*7840*/  @!P0 BRA `(.L_x_141) ;  /* 0xfffffffc00f08947 */ /* 0x004fea000383ffff */
[----:B------:R-:W-:Y:S05]  /*7850*/  BRA `(.L_x_142) ;  /* 0xffffffb400087947 */ /* 0x000fea000383ffff */
.L_x_52:
[----:B----4-:R-:W-:-:S07]  /*7860*/  MOV R0, UR5 ;  /* 0x0000000500007c02 */ /* 0x010fce0008000f00 */
.L_x_143:
[----:B-1----:R1:W2:Y:S02]  /*7870*/  SYNCS.PHASECHK.TRANS64.TRYWAIT P0, [R0+URZ], R3 ;  /* 0x00000003000075a7 */ /* 0x0022a400080011ff */
[----:B--2---:R-:W-:Y:S05]  /*7880*/  @!P0 NANOSLEEP.SYNCS 0x989680 ;  /* 0x009896800000895d */ /* 0x004fea0003900000 */
[----:B------:R-:W2:Y:S02]  /*7890*/  @!P0 SYNCS.PHASECHK.TRANS64 P0, [R0+URZ], R3 ;  /* 0x00000003000085a7 */ /* 0x000ea400080010ff */
[----:B--2---:R-:W-:Y:S05]  /*78a0*/  @!P0 BRA `(.L_x_143) ;  /* 0xfffffffc00f08947 */ /* 0x004fea000383ffff */
[----:B------:R-:W-:Y:S05]  /*78b0*/  BRA `(.L_x_144) ;  /* 0xffffffb400147947 */ /* 0x000fea000383ffff */
.L_x_55:
[----:B-1----:R1:W2:Y:S02]  /*78c0*/  SYNCS.PHASECHK.TRANS64.TRYWAIT P0, [R0+URZ+0x190], R5 ;  /* 0x00019005000075a7 */ /* 0x0022a400080011ff */
[----:B--2---:R-:W-:Y:S05]  /*78d0*/  @!P0 NANOSLEEP.SYNCS 0x989680 ;  /* 0x009896800000895d */ /* 0x004fea0003900000 */
[----:B------:R-:W2:Y:S02]  /*78e0*/  @!P0 SYNCS.PHASECHK.TRANS64 P0, [R0+URZ+0x190], R5 ;  /* 0x00019005000085a7 */ /* 0x000ea400080010ff */
[----:B--2---:R-:W-:Y:S05]  /*78f0*/  @!P0 BRA `(.L_x_55) ;  /* 0xfffffffc00f08947 */ /* 0x004fea000383ffff */
[----:B------:R-:W-:Y:S05]  /*7900*/  BRA `(.L_x_145) ;  /* 0xffffffb400707947 */ /* 0x000fea000383ffff */
.L_x_56:
[----:B------:R-:W-:-:S07]  /*7910*/  MOV R0, UR5 ;  /* 0x0000000500007c02 */ /* 0x000fce0008000f00 */
.L_x_146:
[----:B-1----:R1:W2:Y:S02]  /*7920*/  SYNCS.PHASECHK.TRANS64.TRYWAIT P0, [R0+URZ+0x140], R5 ;  /* 0x00014005000075a7 */ /* 0x0022a400080011ff */
[----:B--2---:R-:W-:Y:S05]  /*7930*/  @!P0 NANOSLEEP.SYNCS 0x989680 ;  /* 0x009896800000895d */ /* 0x004fea0003900000 */
[----:B------:R-:W2:Y:S02]  /*7940*/  @!P0 SYNCS.PHASECHK.TRANS64 P0, [R0+URZ+0x140], R5 ;  /* 0x00014005000085a7 */ /* 0x000ea400080010ff */
[----:B--2---:R-:W-:Y:S05]  /*7950*/  @!P0 BRA `(.L_x_146) ;  /* 0xfffffffc00f08947 */ /* 0x004fea000383ffff */
[----:B------:R-:W-:Y:S05]  /*7960*/  BRA `(.L_x_147) ;  /* 0xffffffb400807947 */ /* 0x000fea000383ffff */
.L_x_57:
[----:B-1----:R1:W2:Y:S02]  /*7970*/  SYNCS.PHASECHK.TRANS64.TRYWAIT P1, [R0+URZ+0x130], R5 ;  /* 0x00013005000075a7 */ /* 0x0022a400080211ff */
[----:B--2---:R-:W-:Y:S05]  /*7980*/  @!P1 NANOSLEEP.SYNCS 0x989680 ;  /* 0x009896800000995d */ /* 0x004fea0003900000 */
[----:B------:R-:W2:Y:S02]  /*7990*/  @!P1 SYNCS.PHASECHK.TRANS64 P1, [R0+URZ+0x130], R5 ;  /* 0x00013005000095a7 */ /* 0x000ea400080210ff */
[----:B--2---:R-:W-:Y:S05]  /*79a0*/  @!P1 BRA `(.L_x_57) ;  /* 0xfffffffc00f09947 */ /* 0x004fea000383ffff */
[----:B------:R-:W-:Y:S05]  /*79b0*/  BRA `(.L_x_148) ;  /* 0xffffffb400b07947 */ /* 0x000fea000383ffff */
.L_x_60:
[----:B------:R-:W-:-:S07]  /*79c0*/  MOV R0, UR5 ;  /* 0x0000000500007c02 */ /* 0x000fce0008000f00 */
.L_x_149:
[----:B-1----:R1:W2:Y:S02]  /*79d0*/  SYNCS.PHASECHK.TRANS64.TRYWAIT P0, [R0+URZ+0x140], R3 ;  /* 0x00014003000075a7 */ /* 0x0022a400080011ff */
[----:B--2---:R-:W-:Y:S05]  /*79e0*/  @!P0 NANOSLEEP.SYNCS 0x989680 ;  /* 0x009896800000895d */ /* 0x004fea0003900000 */
[----:B------:R-:W2:Y:S02]  /*79f0*/  @!P0 SYNCS.PHASECHK.TRANS64 P0, [R0+URZ+0x140], R3 ;  /* 0x00014003000085a7 */ /* 0x000ea400080010ff */
[----:B--2---:R-:W-:Y:S05]  /*7a00*/  @!P0 BRA `(.L_x_149) ;  /* 0xfffffffc00f08947 */ /* 0x004fea000383ffff */
[----:B------:R-:W-:Y:S05]  /*7a10*/  BRA `(.L_x_59) ;  /* 0xffffffb800047947 */ /* 0x000fea000383ffff */
.L_x_67:
[----:B-1----:R1:W2:Y:S02]  /*7a20*/  SYNCS.PHASECHK.TRANS64.TRYWAIT P1, [R0+URZ+0x130], R5 ;  /* 0x00013005000075a7 */ /* 0x0022a400080211ff */
[----:B--2---:R-:W-:Y:S05]  /*7a30*/  @!P1 NANOSLEEP.SYNCS 0x989680 ;  /* 0x009896800000995d */ /* 0x004fea0003900000 */
[----:B------:R-:W2:Y:S02]  /*7a40*/  @!P1 SYNCS.PHASECHK.TRANS64 P1, [R0+URZ+0x130], R5 ;  /* 0x00013005000095a7 */ /* 0x000ea400080210ff */
[----:B--2---:R-:W-:Y:S05]  /*7a50*/  @!P1 BRA `(.L_x_67) ;  /* 0xfffffffc00f09947 */ /* 0x004fea000383ffff */
[----:B------:R-:W-:Y:S05]  /*7a60*/  BRA `(.L_x_150) ;  /* 0xffffffbc005c7947 */ /* 0x000fea000383ffff */
.L_x_68:
[----:B------:R-:W-:-:S07]  /*7a70*/  MOV R3, UR8 ;  /* 0x0000000800037c02 */ /* 0x000fce0008000f00 */
.L_x_151:
[----:B-1----:R1:W2:Y:S02]  /*7a80*/  SYNCS.PHASECHK.TRANS64.TRYWAIT P0, [R3+URZ+0x170], R0 ;  /* 0x00017000030075a7 */ /* 0x0022a400080011ff */
[----:B--2---:R-:W-:Y:S05]  /*7a90*/  @!P0 NANOSLEEP.SYNCS 0x989680 ;  /* 0x009896800000895d */ /* 0x004fea0003900000 */
[----:B------:R-:W2:Y:S02]  /*7aa0*/  @!P0 SYNCS.PHASECHK.TRANS64 P0, [R3+URZ+0x170], R0 ;  /* 0x00017000030085a7 */ /* 0x000ea400080010ff */
[----:B--2---:R-:W-:Y:S05]  /*7ab0*/  @!P0 BRA `(.L_x_151) ;  /* 0xfffffffc00f08947 */ /* 0x004fea000383ffff */
[----:B------:R-:W-:Y:S05]  /*7ac0*/  BRA `(.L_x_152) ;  /* 0xffffffbc00947947 */ /* 0x000fea000383ffff */
.L_x_71:
[----:B------:R-:W-:Y:S07]  /*7ad0*/  MOV R0, UR7 ;  /* 0x0000000700007c02 */ /* 0x000fee0008000f00 */
.L_x_153:
[----:B-1----:R1:W2:Y:S02]  /*7ae0*/  SYNCS.PHASECHK.TRANS64.TRYWAIT P0, [R0+URZ], R3 ;  /* 0x00000003000075a7 */ /* 0x0022a400080011ff */
[----:B--2---:R-:W-:Y:S05]  /*7af0*/  @!P0 NANOSLEEP.SYNCS 0x989680 ;  /* 0x009896800000895d */ /* 0x004fea0003900000 */
[----:B------:R-:W2:Y:S02]  /*7b00*/  @!P0 SYNCS.PHASECHK.TRANS64 P0, [R0+URZ], R3 ;  /* 0x00000003000085a7 */ /* 0x000ea400080010ff */
[----:B--2---:R-:W-:Y:S05]  /*7b10*/  @!P0 BRA `(.L_x_153) ;  /* 0xfffffffc00f08947 */ /* 0x004fea000383ffff */
[----:B------:R-:W-:Y:S05]  /*7b20*/  BRA `(.L_x_70) ;  /* 0xffffffbc00b07947 */ /* 0x000fea000383ffff */
.L_x_74:
[----:B------:R-:W-:-:S07]  /*7b30*/  MOV R0, UR5 ;  /* 0x0000000500007c02 */ /* 0x000fce0008000f00 */
.L_x_154:
[----:B--2---:R2:W3:Y:S02]  /*7b40*/  SYNCS.PHASECHK.TRANS64.TRYWAIT P0, [R0+URZ], R3 ;  /* 0x00000003000075a7 */ /* 0x0044e400080011ff */
[----:B---3--:R-:W-:Y:S05]  /*7b50*/  @!P0 NANOSLEEP.SYNCS 0x989680 ;  /* 0x009896800000895d */ /* 0x008fea0003900000 */
[----:B------:R-:W3:Y:S02]  /*7b60*/  @!P0 SYNCS.PHASECHK.TRANS64 P0, [R0+URZ], R3 ;  /* 0x00000003000085a7 */ /* 0x000ee400080010ff */
[----:B---3--:R-:W-:Y:S05]  /*7b70*/  @!P0 BRA `(.L_x_154) ;  /* 0xfffffffc00f08947 */ /* 0x008fea000383ffff */
[----:B------:R-:W-:Y:S05]  /*7b80*/  BRA `(.L_x_155) ;  /* 0xffffffc000647947 */ /* 0x000fea000383ffff */
.L_x_75:
[----:B------:R-:W-:-:S07]  /*7b90*/  MOV R0, UR5 ;  /* 0x0000000500007c02 */ /* 0x000fce0008000f00 */
.L_x_156:
[----:B-1----:R1:W2:Y:S02]  /*7ba0*/  SYNCS.PHASECHK.TRANS64.TRYWAIT P0, [R0+URZ], R3 ;  /* 0x00000003000075a7 */ /* 0x0022a400080011ff */
[----:B--2---:R-:W-:Y:S05]  /*7bb0*/  @!P0 NANOSLEEP.SYNCS 0x989680 ;  /* 0x009896800000895d */ /* 0x004fea0003900000 */
[----:B------:R-:W2:Y:S02]  /*7bc0*/  @!P0 SYNCS.PHASECHK.TRANS64 P0, [R0+URZ], R3 ;  /* 0x00000003000085a7 */ /* 0x000ea400080010ff */
[----:B--2---:R-:W-:Y:S05]  /*7bd0*/  @!P0 BRA `(.L_x_156) ;  /* 0xfffffffc00f08947 */ /* 0x004fea000383ffff */
[----:B------:R-:W-:Y:S05]  /*7be0*/  BRA `(.L_x_157) ;  /* 0xffffffc000707947 */ /* 0x000fea000383ffff */
.L_x_76:
[----:B------:R-:W-:-:S07]  /*7bf0*/  MOV R0, UR5 ;  /* 0x0000000500007c02 */ /* 0x000fce0008000f00 */
.L_x_158:
[----:B-1----:R1:W2:Y:S02]  /*7c00*/  SYNCS.PHASECHK.TRANS64.TRYWAIT P0, [R0+URZ], R3 ;  /* 0x00000003000075a7 */ /* 0x0022a400080011ff */
[----:B--2---:R-:W-:Y:S05]  /*7c10*/  @!P0 NANOSLEEP.SYNCS 0x989680 ;  /* 0x009896800000895d */ /* 0x004fea0003900000 */
[----:B------:R-:W2:Y:S02]  /*7c20*/  @!P0 SYNCS.PHASECHK.TRANS64 P0, [R0+URZ], R3 ;  /* 0x00000003000085a7 */ /* 0x000ea400080010ff */
[----:B--2---:R-:W-:Y:S05]  /*7c30*/  @!P0 BRA `(.L_x_158) ;  /* 0xfffffffc00f08947 */ /* 0x004fea000383ffff */
[----:B------:R-:W-:Y:S05]  /*7c40*/  BRA `(.L_x_159) ;  /* 0xffffffc0007c7947 */ /* 0x000fea000383ffff */
.L_x_77:
[----:B------:R-:W-:-:S07]  /*7c50*/  MOV R0, UR7 ;  /* 0x0000000700007c02 */ /* 0x000fce0008000f00 */
.L_x_160:
[----:B-1----:R1:W2:Y:S02]  /*7c60*/  SYNCS.PHASECHK.TRANS64.TRYWAIT P0, [R0+URZ], R3 ;  /* 0x00000003000075a7 */ /* 0x0022a400080011ff */
[----:B--2---:R-:W-:Y:S05]  /*7c70*/  @!P0 NANOSLEEP.SYNCS 0x989680 ;  /* 0x009896800000895d */ /* 0x004fea0003900000 */
[----:B------:R-:W2:Y:S02]  /*7c80*/  @!P0 SYNCS.PHASECHK.TRANS64 P0, [R0+URZ], R3 ;  /* 0x00000003000085a7 */ /* 0x000ea400080010ff */
[----:B--2---:R-:W-:Y:S05]  /*7c90*/  @!P0 BRA `(.L_x_160) ;  /* 0xfffffffc00f08947 */ /* 0x004fea000383ffff */
[----:B------:R-:W-:Y:S05]  /*7ca0*/  BRA `(.L_x_161) ;  /* 0xffffffc000887947 */ /* 0x000fea000383ffff */
.L_x_82:
[----:B---3--:R3:W1:Y:S02]  /*7cb0*/  SYNCS.PHASECHK.TRANS64.TRYWAIT P0, [R0+URZ+0x130], R3 ;  /* 0x00013003000075a7 */ /* 0x00866400080011ff */
[----:B-1----:R-:W-:Y:S05]  /*7cc0*/  @!P0 NANOSLEEP.SYNCS 0x989680 ;  /* 0x009896800000895d */ /* 0x002fea0003900000 */
[----:B------:R-:W1:Y:S02]  /*7cd0*/  @!P0 SYNCS.PHASECHK.TRANS64 P0, [R0+URZ+0x130], R3 ;  /* 0x00013003000085a7 */ /* 0x000e6400080010ff */
[----:B-1----:R-:W-:Y:S05]  /*7ce0*/  @!P0 BRA `(.L_x_82) ;  /* 0xfffffffc00f08947 */ /* 0x002fea000383ffff */
[----:B------:R-:W-:Y:S05]  /*7cf0*/  BRA `(.L_x_162) ;  /* 0xffffffc400847947 */ /* 0x000fea000383ffff */
.L_x_85:
[----:B------:R-:W-:Y:S07]  /*7d00*/  MOV R0, UR6 ;  /* 0x0000000600007c02 */ /* 0x000fee0008000f00 */
.L_x_163:
[----:B-1----:R1:W3:Y:S02]  /*7d10*/  SYNCS.PHASECHK.TRANS64.TRYWAIT P0, [R0+URZ+0x128], R3 ;  /* 0x00012803000075a7 */ /* 0x0022e400080011ff */
[----:B---3--:R-:W-:Y:S05]  /*7d20*/  @!P0 NANOSLEEP.SYNCS 0x989680 ;  /* 0x009896800000895d */ /* 0x008fea0003900000 */
[----:B------:R-:W3:Y:S02]  /*7d30*/  @!P0 SYNCS.PHASECHK.TRANS64 P0, [R0+URZ+0x128], R3 ;  /* 0x00012803000085a7 */ /* 0x000ee400080010ff */
[----:B---3--:R-:W-:Y:S05]  /*7d40*/  @!P0 BRA `(.L_x_163) ;  /* 0xfffffffc00f08947 */ /* 0x008fea000383ffff */
[----:B------:R-:W-:Y:S05]  /*7d50*/  BRA `(.L_x_84) ;  /* 0xffffffc800707947 */ /* 0x000fea000383ffff */
.L_x_88:
[----:B------:R-:W-:Y:S07]  /*7d60*/  MOV R3, UR6 ;  /* 0x0000000600037c02 */ /* 0x000fee0008000f00 */
.L_x_164:
[----:B-1----:R1:W2:Y:S02]  /*7d70*/  SYNCS.PHASECHK.TRANS64.TRYWAIT P2, [R3+URZ+0x118], R26 ;  /* 0x0001181a030075a7 */ /* 0x0022a400080411ff */
[----:B--2---:R-:W-:Y:S05]  /*7d80*/  @!P2 NANOSLEEP.SYNCS 0x989680 ;  /* 0x009896800000a95d */ /* 0x004fea0003900000 */
[----:B------:R-:W2:Y:S02]  /*7d90*/  @!P2 SYNCS.PHASECHK.TRANS64 P2, [R3+URZ+0x118], R26 ;  /* 0x0001181a0300a5a7 */ /* 0x000ea400080410ff */
[----:B--2---:R-:W-:Y:S05]  /*7da0*/  @!P2 BRA `(.L_x_164) ;  /* 0xfffffffc00f0a947 */ /* 0x004fea000383ffff */
[----:B------:R-:W-:Y:S05]  /*7db0*/  BRA `(.L_x_165) ;  /* 0xffffffcc00047947 */ /* 0x000fea000383ffff */
.L_x_91:
[----:B--2---:R2:W4:Y:S02]  /*7dc0*/  SYNCS.PHASECHK.TRANS64.TRYWAIT P0, [R0+URZ+0x130], R3 ;  /* 0x00013003000075a7 */ /* 0x00452400080011ff */
[----:B----4-:R-:W-:Y:S05]  /*7dd0*/  @!P0 NANOSLEEP.SYNCS 0x989680 ;  /* 0x009896800000895d */ /* 0x010fea0003900000 */
[----:B------:R-:W4:Y:S02]  /*7de0*/  @!P0 SYNCS.PHASECHK.TRANS64 P0, [R0+URZ+0x130], R3 ;  /* 0x00013003000085a7 */ /* 0x000f2400080010ff */
[----:B----4-:R-:W-:Y:S05]  /*7df0*/  @!P0 BRA `(.L_x_91) ;  /* 0xfffffffc00f08947 */ /* 0x010fea000383ffff */
[----:B------:R-:W-:Y:S05]  /*7e00*/  BRA `(.L_x_166) ;  /* 0xffffffd000547947 */ /* 0x000fea000383ffff */
.L_x_102:
[----:B-1----:R-:W-:Y:S04]  /*7e10*/  MOV R0, UR43 ;  /* 0x0000002b00007c02 */ /* 0x002fe80008000f00 */
[----:B------:R1:W2:Y:S03]  /*7e20*/  SYNCS.PHASECHK.TRANS64.TRYWAIT P1, [R0+URZ+0x110], R3 ;  /* 0x00011003000075a7 */ /* 0x0002a600080211ff */
[----:B--2---:R-:W-:Y:S05]  /*7e30*/  @!P1 NANOSLEEP.SYNCS 0x989680 ;  /* 0x009896800000995d */ /* 0x004fea0003900000 */
[----:B------:R-:W2:Y:S02]  /*7e40*/  @!P1 SYNCS.PHASECHK.TRANS64 P1, [R0+URZ+0x110], R3 ;  /* 0x00011003000095a7 */ /* 0x000ea400080210ff */
[----:B--2---:R-:W-:Y:S05]  /*7e50*/  @!P1 BRA `(.L_x_102) ;  /* 0xfffffffc00ec9947 */ /* 0x004fea000383ffff */
[----:B------:R-:W-:Y:S05]  /*7e60*/  BRA `(.L_x_101) ;  /* 0xffffffdc00507947 */ /* 0x000fea000383ffff */
.L_x_104:
[----:B------:R1:W1:Y:S02]  /*7e70*/  SYNCS.PHASECHK.TRANS64.TRYWAIT P1, [R156+URZ+0x150], R5 ;  /* 0x000150059c0075a7 */ /* 0x00026400080211ff */
[----:B-1----:R-:W-:Y:S05]  /*7e80*/  @!P1 NANOSLEEP.SYNCS 0x989680 ;  /* 0x009896800000995d */ /* 0x002fea0003900000 */
[----:B------:R-:W1:Y:S02]  /*7e90*/  @!P1 SYNCS.PHASECHK.TRANS64 P1, [R156+URZ+0x150], R5 ;  /* 0x000150059c0095a7 */ /* 0x000e6400080210ff */
[----:B-1----:R-:W-:Y:S05]  /*7ea0*/  @!P1 BRA `(.L_x_104) ;  /* 0xfffffffc00f09947 */ /* 0x002fea000383ffff */
[----:B------:R-:W-:Y:S05]  /*7eb0*/  BRA `(.L_x_103) ;  /* 0xffffffdc00947947 */ /* 0x000fea000383ffff */
        .weak           $__internal_0_$__cuda_sm10x_tcgen05_guardrail_trap_col_being_dealloced_not_returned_by_alloc
        .type           $__internal_0_$__cuda_sm10x_tcgen05_guardrail_trap_col_being_dealloced_not_returned_by_alloc,@function
        .size           $__internal_0_$__cuda_sm10x_tcgen05_guardrail_trap_col_being_dealloced_not_returned_by_alloc,($__internal_1_$__cuda_sm10x_tcgen05_guardrail_trap_phase_invalid_during_alloc - $__internal_0_$__cuda_sm10x_tcgen05_guardrail_trap_col_being_dealloced_not_returned_by_alloc)
$__internal_0_$__cuda_sm10x_tcgen05_guardrail_trap_col_being_dealloced_not_returned_by_alloc:
[----:B------:R-:W-:Y:S05]  /*7ec0*/  BPT.TRAP 0x1 ;  /* 0x000000040000795c */ /* 0x000fea0000300000 */
[----:B------:R-:W-:-:S04]  /*7ed0*/  HFMA2 R3, -RZ, RZ, 0, 0 ;  /* 0x00000000ff037431 */ /* 0x000fc800000001ff */
[----:B------:R-:W-:Y:S05]  /*7ee0*/  RET.REL.NODEC R2 `(_ZN7cutlass13device_kernelINS_4gemm6kernel13GemmUniversalIN4cute5tupleIJiiiiEEENS1_10collective13CollectiveMmaINS1_35MainloopSm100TmaUmmaWarpSpecializedILi17ELi2ELi4ENS5_IJNS4_1CILi1EEESB_SB_EEEEENS5_IJNSA_ILi128EEENSA_ILi64EEESF_EEENS_12float_e4m3_tENS5_IJSB_llEEESH_SI_NS4_8TiledMMAINS4_8MMA_AtomIJNS4_10MMA_TraitsINS4_19SM100_MMA_F8F6F4_SSEJSH_SH_fSE_SF_NS4_17integral_constantINS4_4UMMA5MajorELSP_1EEESQ_NSN_INSO_7ScaleInELSR_0EEESS_EEEEEENS4_6LayoutISC_NS5_IJNSA_ILi0EEESW_SW_EEEEENS5_IJNS4_10UnderscoreESZ_SZ_EEEEENS4_13SM90_TMA_LOADENS4_14ComposedLayoutINS4_7SwizzleILi3ELi4ELi3EEENS4_18smem_ptr_flag_bitsILi8EEENSV_INS5_IJSE_NSA_ILi8EEEEEENS5_IJSB_SE_EEEEEEEvNS4_8identityES12_NS13_INS14_ILi2ELi4ELi3EEES17_NSV_INS5_IJSF_S18_EEENS5_IJSB_SF_EEEEEEEvS1D_EENS_8epilogue10collective18CollectiveEpilogueINS1K_23Sm100TmaWarpSpecializedILi1ELi1ELi64ELb0ELb0EEEJSG_NS5_IJNSV_ISE_SB_EENSV_ISF_SB_EEEEESH_NS5_IJlSB_lEEESH_S1S_NS1K_6fusion15FusionCallbacksIS1O_NS1T_17LinearCombinationISH_fSH_fLNS_15FloatRoundStyleE2EEESG_S1R_JEEENS4_5SM1004TMEM4LOAD26SM100_TMEM_LOAD_32dp32b64xES12_NS13_IS1E_S17_NSV_INS5_IJS18_SF_EEENS5_IJSF_SB_EEEEEEENS4_39AutoVectorizingCopyWithAssumedAlignmentILi128EEENS4_14SM90_TMA_STOREES26_S28_S28_EEEvvEEEEvNT_6ParamsE) ;  /* 0xffffff8002447950 */ /* 0x000fea0003c3ffff */
        .weak           $__internal_1_$__cuda_sm10x_tcgen05_guardrail_trap_phase_invalid_during_alloc
        .type           $__internal_1_$__cuda_sm10x_tcgen05_guardrail_trap_phase_invalid_during_alloc,@function
        .size           $__internal_1_$__cuda_sm10x_tcgen05_guardrail_trap_phase_invalid_during_alloc,($__internal_2_$__cuda_sm10x_tcgen05_guardrail_trap_unallocated_columns_being_dealloced - $__internal_1_$__cuda_sm10x_tcgen05_guardrail_trap_phase_invalid_during_alloc)
$__internal_1_$__cuda_sm10x_tcgen05_guardrail_trap_phase_invalid_during_alloc:
[----:B------:R-:W-:Y:S05]  /*7ef0*/  BPT.TRAP 0x1 ;  /* 0x000000040000795c */ /* 0x000fea0000300000 */
[----:B------:R-:W-:-:S04]  /*7f00*/  MOV R3, 0x0 ;  /* 0x0000000000037802 */ /* 0x000fc80000000f00 */
[----:B------:R-:W-:Y:S05]  /*7f10*/  RET.REL.NODEC R2 `(_ZN7cutlass13device_kernelINS_4gemm6kernel13GemmUniversalIN4cute5tupleIJiiiiEEENS1_10collective13CollectiveMmaINS1_35MainloopSm100TmaUmmaWarpSpecializedILi17ELi2ELi4ENS5_IJNS4_1CILi1EEESB_SB_EEEEENS5_IJNSA_ILi128EEENSA_ILi64EEESF_EEENS_12float_e4m3_tENS5_IJSB_llEEESH_SI_NS4_8TiledMMAINS4_8MMA_AtomIJNS4_10MMA_TraitsINS4_19SM100_MMA_F8F6F4_SSEJSH_SH_fSE_SF_NS4_17integral_constantINS4_4UMMA5MajorELSP_1EEESQ_NSN_INSO_7ScaleInELSR_0EEESS_EEEEEENS4_6LayoutISC_NS5_IJNSA_ILi0EEESW_SW_EEEEENS5_IJNS4_10UnderscoreESZ_SZ_EEEEENS4_13SM90_TMA_LOADENS4_14ComposedLayoutINS4_7SwizzleILi3ELi4ELi3EEENS4_18smem_ptr_flag_bitsILi8EEENSV_INS5_IJSE_NSA_ILi8EEEEEENS5_IJSB_SE_EEEEEEEvNS4_8identityES12_NS13_INS14_ILi2ELi4ELi3EEES17_NSV_INS5_IJSF_S18_EEENS5_IJSB_SF_EEEEEEEvS1D_EENS_8epilogue10collective18CollectiveEpilogueINS1K_23Sm100TmaWarpSpecializedILi1ELi1ELi64ELb0ELb0EEEJSG_NS5_IJNSV_ISE_SB_EENSV_ISF_SB_EEEEESH_NS5_IJlSB_lEEESH_S1S_NS1K_6fusion15FusionCallbacksIS1O_NS1T_17LinearCombinationISH_fSH_fLNS_15FloatRoundStyleE2EEESG_S1R_JEEENS4_5SM1004TMEM4LOAD26SM100_TMEM_LOAD_32dp32b64xES12_NS13_IS1E_S17_NSV_INS5_IJS18_SF_EEENS5_IJSF_SB_EEEEEEENS4_39AutoVectorizingCopyWithAssumedAlignmentILi128EEENS4_14SM90_TMA_STOREES26_S28_S28_EEEvvEEEEvNT_6ParamsE) ;  /* 0xffffff8002387950 */ /* 0x000fea0003c3ffff */
        .weak           $__internal_2_$__cuda_sm10x_tcgen05_guardrail_trap_unallocated_columns_being_dealloced
        .type           $__internal_2_$__cuda_sm10x_tcgen05_guardrail_trap_unallocated_columns_being_dealloced,@function
        .size           $__internal_2_$__cuda_sm10x_tcgen05_guardrail_trap_unallocated_columns_being_dealloced,(.L_x_168 - $__internal_2_$__cuda_sm10x_tcgen05_guardrail_trap_unallocated_columns_being_dealloced)
$__internal_2_$__cuda_sm10x_tcgen05_guardrail_trap_unallocated_columns_being_dealloced:
[----:B------:R-:W-:Y:S05]  /*7f20*/  BPT.TRAP 0x1 ;  /* 0x000000040000795c */ /* 0x000fea0000300000 */
[----:B------:R-:W-:-:S04]  /*7f30*/  HFMA2 R3, -RZ, RZ, 0, 0 ;  /* 0x00000000ff037431 */ /* 0x000fc800000001ff */
[----:B------:R-:W-:Y:S05]  /*7f40*/  RET.REL.NODEC R2 `(_ZN7cutlass13device_kernelINS_4gemm6kernel13GemmUniversalIN4cute5tupleIJiiiiEEENS1_10collective13CollectiveMmaINS1_35MainloopSm100TmaUmmaWarpSpecializedILi17ELi2ELi4ENS5_IJNS4_1CILi1EEESB_SB_EEEEENS5_IJNSA_ILi128EEENSA_ILi64EEESF_EEENS_12float_e4m3_tENS5_IJSB_llEEESH_SI_NS4_8TiledMMAINS4_8MMA_AtomIJNS4_10MMA_TraitsINS4_19SM100_MMA_F8F6F4_SSEJSH_SH_fSE_SF_NS4_17integral_constantINS4_4UMMA5MajorELSP_1EEESQ_NSN_INSO_7ScaleInELSR_0EEESS_EEEEEENS4_6LayoutISC_NS5_IJNSA_ILi0EEESW_SW_EEEEENS5_IJNS4_10UnderscoreESZ_SZ_EEEEENS4_13SM90_TMA_LOADENS4_14ComposedLayoutINS4_7SwizzleILi3ELi4ELi3EEENS4_18smem_ptr_flag_bitsILi8EEENSV_INS5_IJSE_NSA_ILi8EEEEEENS5_IJSB_SE_EEEEEEEvNS4_8identityES12_NS13_INS14_ILi2ELi4ELi3EEES17_NSV_INS5_IJSF_S18_EEENS5_IJSB_SF_EEEEEEEvS1D_EENS_8epilogue10collective18CollectiveEpilogueINS1K_23Sm100TmaWarpSpecializedILi1ELi1ELi64ELb0ELb0EEEJSG_NS5_IJNSV_ISE_SB_EENSV_ISF_SB_EEEEESH_NS5_IJlSB_lEEESH_S1S_NS1K_6fusion15FusionCallbacksIS1O_NS1T_17LinearCombinationISH_fSH_fLNS_15FloatRoundStyleE2EEESG_S1R_JEEENS4_5SM1004TMEM4LOAD26SM100_TMEM_LOAD_32dp32b64xES12_NS13_IS1E_S17_NSV_INS5_IJS18_SF_EEENS5_IJSF_SB_EEEEEEENS4_39AutoVectorizingCopyWithAssumedAlignmentILi128EEENS4_14SM90_TMA_STOREES26_S28_S28_EEEvvEEEEvNT_6ParamsE) ;  /* 0xffffff80022c7950 */ /* 0x000fea0003c3ffff */
.L_x_167:
[----:B------:R-:W-:-:S00]  /*7f50*/  BRA `(.L_x_167) ;  /* 0xfffffffc00fc7947 */ /* 0x000fc0000383ffff */
[----:B------:R-:W-:-:S00]  /*7f60*/  NOP ;  /* 0x0000000000007918 */ /* 0x000fc00000000000 */
        /* <DEDUP_REMOVED lines=9> */
.L_x_168:


//--------------------- .nv.global.init           --------------------------
	.section	.nv.global.init,"aw",@progbits
.nv.global.init:
	.type		$str$27,@object
	.size		$str$27,($str$28 - $str$27)
$str$27:
        /*0000*/ 	.byte	0x28, 0x61, 0x64, 0x64, 0x72, 0x65, 0x73, 0x73, 0x20, 0x26, 0x20, 0x6d, 0x61, 0x73, 0x6b, 0x29
        /*0010*/ 	.byte	0x20, 0x3d, 0x3d, 0x20, 0x30, 0x00
	.type		$str$28,@object
	.size		$str$28,($str$26 - $str$28)
$str$28:
        /*0016*/ 	.byte	0x2f, 0x74, 0x6d, 0x70, 0x2f, 0x63, 0x75, 0x74, 0x6c, 0x61, 0x73, 0x73, 0x5f, 0x73, 0x77, 0x65
        /*0026*/ 	.byte	0x65, 0x70, 0x5f, 0x73, 0x72, 0x63, 0x2f, 0x69, 0x6e, 0x63, 0x6c, 0x75, 0x64, 0x65, 0x2f, 0x63
        /*0036*/ 	.byte	0x75, 0x74, 0x65, 0x2f, 0x70, 0x6f, 0x69, 0x6e, 0x74, 0x65, 0x72, 0x5f, 0x66, 0x6c, 0x61, 0x67
        /*0046*/ 	.byte	0x67, 0x65, 0x64, 0x2e, 0x68, 0x70, 0x70, 0x00
	.type		$str$26,@object
	.size		$str$26,($str$25 - $str$26)
$str$26:
        /*004e*/ 	.byte	0x2f, 0x74, 0x6d, 0x70, 0x2f, 0x63, 0x75, 0x74, 0x6c, 0x61, 0x73, 0x73, 0x5f, 0x73, 0x77, 0x65
        /*005e*/ 	.byte	0x65, 0x70, 0x5f, 0x73, 0x72, 0x63, 0x2f, 0x69, 0x6e, 0x63, 0x6c, 0x75, 0x64, 0x65, 0x2f, 0x63
        /*006e*/ 	.byte	0x75, 0x74, 0x65, 0x2f, 0x61, 0x74, 0x6f, 0x6d, 0x2f, 0x63, 0x6f, 0x70, 0x79, 0x5f, 0x74, 0x72
        /*007e*/ 	.byte	0x61, 0x69, 0x74, 0x73, 0x5f, 0x73, 0x6d, 0x31, 0x30, 0x30, 0x2e, 0x68, 0x70, 0x70, 0x00
	.type		$str$25,@object
	.size		$str$25,(__unnamed_1 - $str$25)
$str$25:
        /*008d*/ 	.byte	0x28, 0x28, 0x75, 0x69, 0x6e, 0x74, 0x33, 0x32, 0x5f, 0x74, 0x28, 0x74, 0x68, 0x72, 0x65, 0x61
        /*009d*/ 	.byte	0x64, 0x49, 0x64, 0x78, 0x2e, 0x78, 0x29, 0x20, 0x2f, 0x20, 0x33, 0x32, 0x29, 0x20, 0x25, 0x20
        /*00ad*/ 	.byte	0x34, 0x29, 0x20, 0x3d, 0x3d, 0x20, 0x28, 0x28, 0x28, 0x74, 0x6d, 0x65, 0x6d, 0x5f, 0x61, 0x64
        /*00bd*/ 	.byte	0x64, 0x72, 0x20, 0x3e, 0x3e, 0x20, 0x31, 0x36, 0x29, 0x20, 0x2f, 0x20, 0x33, 0x32, 0x29, 0x20
        /*00cd*/ 	.byte	0x25, 0x20, 0x34, 0x29, 0x00
	.type		__unnamed_1,@object
	.size		__unnamed_1,(__unnamed_2 - __unnamed_1)
__unnamed_1:
        /*00d2*/ 	.byte	0x61, 0x75, 0x74, 0x6f, 0x20, 0x63, 0x75, 0x74, 0x65, 0x3a, 0x3a, 0x61, 0x73, 0x5f, 0x70, 0x6f
        /* <DEDUP_REMOVED lines=24> */
        /*0262*/ 	.byte	0x43, 0x3c, 0x38, 0x31, 0x39, 0x32, 0x3e, 0x3e, 0x3e, 0x3e, 0x5d, 0x00
	.type		__unnamed_2,@object
	.size		__unnamed_2,(.L_2 - __unnamed_2)
__unnamed_2:
        /* <DEDUP_REMOVED lines=42> */
        /*050e*/ 	.byte	0x3e, 0x3e, 0x3e, 0x3e, 0x5d, 0x00
.L_2:


//--------------------- .nv.shared._ZN7cutlass13device_kernelINS_4gemm6kernel13GemmUniversalIN4cute5tupleIJiiiiEEENS1_10collective13CollectiveMmaINS1_35MainloopSm100TmaUmmaWarpSpecializedILi17ELi2ELi4ENS5_IJNS4_1CILi1EEESB_SB_EEEEENS5_IJNSA_ILi128EEENSA_ILi64EEESF_EEENS_12float_e4m3_tENS5_IJSB_llEEESH_SI_NS4_8TiledMMAINS4_8MMA_AtomIJNS4_10MMA_TraitsINS4_19SM100_MMA_F8F6F4_SSEJSH_SH_fSE_SF_NS4_17integral_constantINS4_4UMMA5MajorELSP_1EEESQ_NSN_INSO_7ScaleInELSR_0EEESS_EEEEEENS4_6LayoutISC_NS5_IJNSA_ILi0EEESW_SW_EEEEENS5_IJNS4_10UnderscoreESZ_SZ_EEEEENS4_13SM90_TMA_LOADENS4_14ComposedLayoutINS4_7SwizzleILi3ELi4ELi3EEENS4_18smem_ptr_flag_bitsILi8EEENSV_INS5_IJSE_NSA_ILi8EEEEEENS5_IJSB_SE_EEEEEEEvNS4_8identityES12_NS13_INS14_ILi2ELi4ELi3EEES17_NSV_INS5_IJSF_S18_EEENS5_IJSB_SF_EEEEEEEvS1D_EENS_8epilogue10collective18CollectiveEpilogueINS1K_23Sm100TmaWarpSpecializedILi1ELi1ELi64ELb0ELb0EEEJSG_NS5_IJNSV_ISE_SB_EENSV_ISF_SB_EEEEESH_NS5_IJlSB_lEEESH_S1S_NS1K_6fusion15FusionCallbacksIS1O_NS1T_17LinearCombinationISH_fSH_fLNS_15FloatRoundStyleE2EEESG_S1R_JEEENS4_5SM1004TMEM4LOAD26SM100_TMEM_LOAD_32dp32b64xES12_NS13_IS1E_S17_NSV_INS5_IJS18_SF_EEENS5_IJSF_SB_EEEEEEENS4_39AutoVectorizingCopyWithAssumedAlignmentILi128EEENS4_14SM90_TMA_STOREES26_S28_S28_EEEvvEEEEvNT_6ParamsE --------------------------
	.section	.nv.shared._ZN7cutlass13device_kernelINS_4gemm6kernel13GemmUniversalIN4cute5tupleIJiiiiEEENS1_10collective13CollectiveMmaINS1_35MainloopSm100TmaUmmaWarpSpecializedILi17ELi2ELi4ENS5_IJNS4_1CILi1EEESB_SB_EEEEENS5_IJNSA_ILi128EEENSA_ILi64EEESF_EEENS_12float_e4m3_tENS5_IJSB_llEEESH_SI_NS4_8TiledMMAINS4_8MMA_AtomIJNS4_10MMA_TraitsINS4_19SM100_MMA_F8F6F4_SSEJSH_SH_fSE_SF_NS4_17integral_constantINS4_4UMMA5MajorELSP_1EEESQ_NSN_INSO_7ScaleInELSR_0EEESS_EEEEEENS4_6LayoutISC_NS5_IJNSA_ILi0EEESW_SW_EEEEENS5_IJNS4_10UnderscoreESZ_SZ_EEEEENS4_13SM90_TMA_LOADENS4_14ComposedLayoutINS4_7SwizzleILi3ELi4ELi3EEENS4_18smem_ptr_flag_bitsILi8EEENSV_INS5_IJSE_NSA_ILi8EEEEEENS5_IJSB_SE_EEEEEEEvNS4_8identityES12_NS13_INS14_ILi2ELi4ELi3EEES17_NSV_INS5_IJSF_S18_EEENS5_IJSB_SF_EEEEEEEvS1D_EENS_8epilogue10collective18CollectiveEpilogueINS1K_23Sm100TmaWarpSpecializedILi1ELi1ELi64ELb0ELb0EEEJSG_NS5_IJNSV_ISE_SB_EENSV_ISF_SB_EEEEESH_NS5_IJlSB_lEEESH_S1S_NS1K_6fusion15FusionCallbacksIS1O_NS1T_17LinearCombinationISH_fSH_fLNS_15FloatRoundStyleE2EEESG_S1R_JEEENS4_5SM1004TMEM4LOAD26SM100_TMEM_LOAD_32dp32b64xES12_NS13_IS1E_S17_NSV_INS5_IJS18_SF_EEENS5_IJSF_SB_EEEEEEENS4_39AutoVectorizingCopyWithAssumedAlignmentILi128EEENS4_14SM90_TMA_STOREES26_S28_S28_EEEvvEEEEvNT_6ParamsE,"aw",@nobits
	.sectionflags	@""
	.align	16
	.zero		1024


//--------------------- .nv.shared.reserved.0     --------------------------
	.section	.nv.shared.reserved.0,"aw",@nobits
	.weak		__nv_reservedSMEM_offset_0_alias
	.size		__nv_reservedSMEM_offset_0_alias, 0, 64
	.other		__nv_reservedSMEM_offset_0_alias,@"STO_CUDA_RESERVED_SHARED STV_DEFAULT"
__nv_reservedSMEM_offset_0_alias:
	.zero		0
.nv.shared.reserved.0:
	.zero		64
	.weak		__nv_reservedSMEM_tcgen05_partition
	.type		__nv_reservedSMEM_tcgen05_partition,@object
	.size		__nv_reservedSMEM_tcgen05_partition,(.L_0 - __nv_reservedSMEM_tcgen05_partition)
__nv_reservedSMEM_tcgen05_partition:
	.zero		32
.L_0:


//--------------------- .nv.global                --------------------------
	.section	.nv.global,"aw",@nobits
.nv.global:
	.type		_ZN40_INTERNAL_58db0f6b_4_k_cu_d9a0cff3_341304cute1_E,@object
	.size		_ZN40_INTERNAL_58db0f6b_4_k_cu_d9a0cff3_341304cute1_E,(_ZN40_INTERNAL_58db0f6b_4_k_cu_d9a0cff3_341304cuda3std3__45__cpo6cbeginE - _ZN40_INTERNAL_58db0f6b_4_k_cu_d9a0cff3_341304cute1_E)
_ZN40_INTERNAL_58db0f6b_4_k_cu_d9a0cff3_341304cute1_E:
	.zero		1
	.type		_ZN40_INTERNAL_58db0f6b_4_k_cu_d9a0cff3_341304cuda3std3__45__cpo6cbeginE,@object
	.size		_ZN40_INTERNAL_58db0f6b_4_k_cu_d9a0cff3_341304cuda3std3__45__cpo6cbeginE,(_ZN40_INTERNAL_58db0f6b_4_k_cu_d9a0cff3_341304cuda3std3__48in_placeE - _ZN40_INTERNAL_58db0f6b_4_k_cu_d9a0cff3_341304cuda3std3__45__cpo6cbeginE)
_ZN40_INTERNAL_58db0f6b_4_k_cu_d9a0cff3_341304cuda3std3__45__cpo6cbeginE:
	.zero		1
	.type		_ZN40_INTERNAL_58db0f6b_4_k_cu_d9a0cff3_341304cuda3std3__48in_placeE,@object
	.size		_ZN40_INTERNAL_58db0f6b_4_k_cu_d9a0cff3_341304cuda3std3__48in_placeE,(_ZN40_INTERNAL_58db0f6b_4_k_cu_d9a0cff3_341304cuda3std6ranges3__45__cpo9iter_moveE - _ZN40_INTERNAL_58db0f6b_4_k_cu_d9a0cff3_341304cuda3std3__48in_placeE)
_ZN40_INTERNAL_58db0f6b_4_k_cu_d9a0cff3_341304cuda3std3__48in_placeE:
	.zero		1
	.type		_ZN40_INTERNAL_58db0f6b_4_k_cu_d9a0cff3_341304cuda3std6ranges3__45__cpo9iter_moveE,@object
	.size		_ZN40_INTERNAL_58db0f6b_4_k_cu_d9a0cff3_341304cuda3std6ranges3__45__cpo9iter_moveE,(_ZN40_INTERNAL_58db0f6b_4_k_cu_d9a0cff3_341304cuda3std3__45__cpo5beginE - _ZN40_INTERNAL_58db0f6b_4_k_cu_d9a0cff3_341304cuda3std6ranges3__45__cpo9iter_moveE)
_ZN40_INTERNAL_58db0f6b_4_k_cu_d9a0cff3_341304cuda3std6ranges3__45__cpo9iter_moveE:
	.zero		1
	.type		_ZN40_INTERNAL_58db0f6b_4_k_cu_d9a0cff3_341304cuda3std3__45__cpo5beginE,@object
	.size		_ZN40_INTERNAL_58db0f6b_4_k_cu_d9a0cff3_341304cuda3std3__45__cpo5beginE,(_ZN40_INTERNAL_58db0f6b_4_k_cu_d9a0cff3_341304cuda3std3__442_GLOBAL__N__58db0f6b_4_k_cu_d9a0cff3_341306ignoreE - _ZN40_INTERNAL_58db0f6b_4_k_cu_d9a0cff3_341304cuda3std3__45__cpo5beginE)
_ZN40_INTERNAL_58db0f6b_4_k_cu_d9a0cff3_341304cuda3std3__45__cpo5beginE:
	.zero		1
	.type		_ZN40_INTERNAL_58db0f6b_4_k_cu_d9a0cff3_341304cuda3std3__442_GLOBAL__N__58db0f6b_4_k_cu_d9a0cff3_341306ignoreE,@object
	.size		_ZN40_INTERNAL_58db0f6b_4_k_cu_d9a0cff3_341304cuda3std3__442_GLOBAL__N__58db0f6b_4_k_cu_d9a0cff3_341306ignoreE,(_ZN40_INTERNAL_58db0f6b_4_k_cu_d9a0cff3_341304cute7productE - _ZN40_INTERNAL_58db0f6b_4_k_cu_d9a0cff3_341304cuda3std3__442_GLOBAL__N__58db0f6b_4_k_cu_d9a0cff3_341306ignoreE)
_ZN40_INTERNAL_58db0f6b_4_k_cu_d9a0cff3_341304cuda3std3__442_GLOBAL__N__58db0f6b_4_k_cu_d9a0cff3_341306ignoreE:
	.zero		1
	.type		_ZN40_INTERNAL_58db0f6b_4_k_cu_d9a0cff3_341304cute7productE,@object
	.size		_ZN40_INTERNAL_58db0f6b_4_k_cu_d9a0cff3_341304cute7productE,(_ZN40_INTERNAL_58db0f6b_4_k_cu_d9a0cff3_341304cuda3std3__45__cpo3endE - _ZN40_INTERNAL_58db0f6b_4_k_cu_d9a0cff3_341304cute7productE)
_ZN40_INTERNAL_58db0f6b_4_k_cu_d9a0cff3_341304cute7productE:
	.zero		1
	.type		_ZN40_INTERNAL_58db0f6b_4_k_cu_d9a0cff3_341304cuda3std3__45__cpo3endE,@object
	.size		_ZN40_INTERNAL_58db0f6b_4_k_cu_d9a0cff3_341304cuda3std3__45__cpo3endE,(_ZN40_INTERNAL_58db0f6b_4_k_cu_d9a0cff3_341304cuda3std3__419piecewise_constructE - _ZN40_INTERNAL_58db0f6b_4_k_cu_d9a0cff3_341304cuda3std3__45__cpo3endE)
_ZN40_INTERNAL_58db0f6b_4_k_cu_d9a0cff3_341304cuda3std3__45__cpo3endE:
	.zero		1
	.type		_ZN40_INTERNAL_58db0f6b_4_k_cu_d9a0cff3_341304cuda3std3__419piecewise_constructE,@object
	.size		_ZN40_INTERNAL_58db0f6b_4_k_cu_d9a0cff3_341304cuda3std3__419piecewise_constructE,(_ZN40_INTERNAL_58db0f6b_4_k_cu_d9a0cff3_341304cuda3std3__45__cpo4cendE - _ZN40_INTERNAL_58db0f6b_4_k_cu_d9a0cff3_341304cuda3std3__419piecewise_constructE)
_ZN40_INTERNAL_58db0f6b_4_k_cu_d9a0cff3_341304cuda3std3__419piecewise_constructE:
	.zero		1
	.type		_ZN40_INTERNAL_58db0f6b_4_k_cu_d9a0cff3_341304cuda3std3__45__cpo4cendE,@object
	.size		_ZN40_INTERNAL_58db0f6b_4_k_cu_d9a0cff3_341304cuda3std3__45__cpo4cendE,(_ZN40_INTERNAL_58db0f6b_4_k_cu_d9a0cff3_341304cuda3std6ranges3__45__cpo4swapE - _ZN40_INTERNAL_58db0f6b_4_k_cu_d9a0cff3_341304cuda3std3__45__cpo4cendE)
_ZN40_INTERNAL_58db0f6b_4_k_cu_d9a0cff3_341304cuda3std3__45__cpo4cendE:
	.zero		1
	.type		_ZN40_INTERNAL_58db0f6b_4_k_cu_d9a0cff3_341304cuda3std6ranges3__45__cpo4swapE,@object
	.size		_ZN40_INTERNAL_58db0f6b_4_k_cu_d9a0cff3_341304cuda3std6ranges3__45__cpo4swapE,(.L_10 - _ZN40_INTERNAL_58db0f6b_4_k_cu_d9a0cff3_341304cuda3std6ranges3__45__cpo4swapE)
_ZN40_INTERNAL_58db0f6b_4_k_cu_d9a0cff3_341304cuda3std6ranges3__45__cpo4swapE:
	.zero		1
.L_10:


//--------------------- .nv.constant0._ZN7cutlass13device_kernelINS_4gemm6kernel13GemmUniversalIN4cute5tupleIJiiiiEEENS1_10collective13CollectiveMmaINS1_35MainloopSm100TmaUmmaWarpSpecializedILi17ELi2ELi4ENS5_IJNS4_1CILi1EEESB_SB_EEEEENS5_IJNSA_ILi128EEENSA_ILi64EEESF_EEENS_12float_e4m3_tENS5_IJSB_llEEESH_SI_NS4_8TiledMMAINS4_8MMA_AtomIJNS4_10MMA_TraitsINS4_19SM100_MMA_F8F6F4_SSEJSH_SH_fSE_SF_NS4_17integral_constantINS4_4UMMA5MajorELSP_1EEESQ_NSN_INSO_7ScaleInELSR_0EEESS_EEEEEENS4_6LayoutISC_NS5_IJNSA_ILi0EEESW_SW_EEEEENS5_IJNS4_10UnderscoreESZ_SZ_EEEEENS4_13SM90_TMA_LOADENS4_14ComposedLayoutINS4_7SwizzleILi3ELi4ELi3EEENS4_18smem_ptr_flag_bitsILi8EEENSV_INS5_IJSE_NSA_ILi8EEEEEENS5_IJSB_SE_EEEEEEEvNS4_8identityES12_NS13_INS14_ILi2ELi4ELi3EEES17_NSV_INS5_IJSF_S18_EEENS5_IJSB_SF_EEEEEEEvS1D_EENS_8epilogue10collective18CollectiveEpilogueINS1K_23Sm100TmaWarpSpecializedILi1ELi1ELi64ELb0ELb0EEEJSG_NS5_IJNSV_ISE_SB_EENSV_ISF_SB_EEEEESH_NS5_IJlSB_lEEESH_S1S_NS1K_6fusion15FusionCallbacksIS1O_NS1T_17LinearCombinationISH_fSH_fLNS_15FloatRoundStyleE2EEESG_S1R_JEEENS4_5SM1004TMEM4LOAD26SM100_TMEM_LOAD_32dp32b64xES12_NS13_IS1E_S17_NSV_INS5_IJS18_SF_EEENS5_IJSF_SB_EEEEEEENS4_39AutoVectorizingCopyWithAssumedAlignmentILi128EEENS4_14SM90_TMA_STOREES26_S28_S28_EEEvvEEEEvNT_6ParamsE --------------------------
	.section	.nv.constant0._ZN7cutlass13device_kernelINS_4gemm6kernel13GemmUniversalIN4cute5tupleIJiiiiEEENS1_10collective13CollectiveMmaINS1_35MainloopSm100TmaUmmaWarpSpecializedILi17ELi2ELi4ENS5_IJNS4_1CILi1EEESB_SB_EEEEENS5_IJNSA_ILi128EEENSA_ILi64EEESF_EEENS_12float_e4m3_tENS5_IJSB_llEEESH_SI_NS4_8TiledMMAINS4_8MMA_AtomIJNS4_10MMA_TraitsINS4_19SM100_MMA_F8F6F4_SSEJSH_SH_fSE_SF_NS4_17integral_constantINS4_4UMMA5MajorELSP_1EEESQ_NSN_INSO_7ScaleInELSR_0EEESS_EEEEEENS4_6LayoutISC_NS5_IJNSA_ILi0EEESW_SW_EEEEENS5_IJNS4_10UnderscoreESZ_SZ_EEEEENS4_13SM90_TMA_LOADENS4_14ComposedLayoutINS4_7SwizzleILi3ELi4ELi3EEENS4_18smem_ptr_flag_bitsILi8EEENSV_INS5_IJSE_NSA_ILi8EEEEEENS5_IJSB_SE_EEEEEEEvNS4_8identityES12_NS13_INS14_ILi2ELi4ELi3EEES17_NSV_INS5_IJSF_S18_EEENS5_IJSB_SF_EEEEEEEvS1D_EENS_8epilogue10collective18CollectiveEpilogueINS1K_23Sm100TmaWarpSpecializedILi1ELi1ELi64ELb0ELb0EEEJSG_NS5_IJNSV_ISE_SB_EENSV_ISF_SB_EEEEESH_NS5_IJlSB_lEEESH_S1S_NS1K_6fusion15FusionCallbacksIS1O_NS1T_17LinearCombinationISH_fSH_fLNS_15FloatRoundStyleE2EEESG_S1R_JEEENS4_5SM1004TMEM4LOAD26SM100_TMEM_LOAD_32dp32b64xES12_NS13_IS1E_S17_NSV_INS5_IJS18_SF_EEENS5_IJSF_SB_EEEEEEENS4_39AutoVectorizingCopyWithAssumedAlignmentILi128EEENS4_14SM90_TMA_STOREES26_S28_S28_EEEvvEEEEvNT_6ParamsE,"a",@progbits
	.sectionflags	@""
	.align	4
.nv.constant0._ZN7cutlass13device_kernelINS_4gemm6kernel13GemmUniversalIN4cute5tupleIJiiiiEEENS1_10collective13CollectiveMmaINS1_35MainloopSm100TmaUmmaWarpSpecializedILi17ELi2ELi4ENS5_IJNS4_1CILi1EEESB_SB_EEEEENS5_IJNSA_ILi128EEENSA_ILi64EEESF_EEENS_12float_e4m3_tENS5_IJSB_llEEESH_SI_NS4_8TiledMMAINS4_8MMA_AtomIJNS4_10MMA_TraitsINS4_19SM100_MMA_F8F6F4_SSEJSH_SH_fSE_SF_NS4_17integral_constantINS4_4UMMA5MajorELSP_1EEESQ_NSN_INSO_7ScaleInELSR_0EEESS_EEEEEENS4_6LayoutISC_NS5_IJNSA_ILi0EEESW_SW_EEEEENS5_IJNS4_10UnderscoreESZ_SZ_EEEEENS4_13SM90_TMA_LOADENS4_14ComposedLayoutINS4_7SwizzleILi3ELi4ELi3EEENS4_18smem_ptr_flag_bitsILi8EEENSV_INS5_IJSE_NSA_ILi8EEEEEENS5_IJSB_SE_EEEEEEEvNS4_8identityES12_NS13_INS14_ILi2ELi4ELi3EEES17_NSV_INS5_IJSF_S18_EEENS5_IJSB_SF_EEEEEEEvS1D_EENS_8epilogue10collective18CollectiveEpilogueINS1K_23Sm100TmaWarpSpecializedILi1ELi1ELi64ELb0ELb0EEEJSG_NS5_IJNSV_ISE_SB_EENSV_ISF_SB_EEEEESH_NS5_IJlSB_lEEESH_S1S_NS1K_6fusion15FusionCallbacksIS1O_NS1T_17LinearCombinationISH_fSH_fLNS_15FloatRoundStyleE2EEESG_S1R_JEEENS4_5SM1004TMEM4LOAD26SM100_TMEM_LOAD_32dp32b64xES12_NS13_IS1E_S17_NSV_INS5_IJS18_SF_EEENS5_IJSF_SB_EEEEEEENS4_39AutoVectorizingCopyWithAssumedAlignmentILi128EEENS4_14SM90_TMA_STOREES26_S28_S28_EEEvvEEEEvNT_6ParamsE:
	.zero		2944


//--------------------- SYMBOLS --------------------------

	.type		.nv.reservedSmem.offset0,@object
	.size		.nv.reservedSmem.offset0,0x4
	.type		.nv.reservedSmem.cap,@object
	.size		.nv.reservedSmem.cap,0x4
	.type		__assertfail,@function
